	.target	sm_90a

	.elftype	@"ET_EXEC"


//--------------------- .note.nv.tkinfo           --------------------------
	.section	.note.nv.tkinfo,"",@"SHT_NOTE"
	.sectionflags	@"SHF_NOTE_NV_TKINFO"
	.tkinfo
        /*0018*/ 	.word	0x00000002
        /*0030*/ 	.string	""
        /*0030*/ 	.string	"ptxas"
        /*0030*/ 	.string	"Cuda compilation tools, release 13.0, V13.0.88"
        /*0030*/ 	.string	"Build cuda_13.0.r13.0/compiler.36424714_0"
        /*0030*/ 	.string	"-arch sm_90a -m 64 "



//--------------------- .note.nv.cuinfo           --------------------------
	.section	.note.nv.cuinfo,"",@"SHT_NOTE"
	.sectionflags	@"SHF_NOTE_NV_CUINFO"
        /*0018*/ 	.short	0x0002
        /*001a*/ 	.short	0x005a
        /*001c*/ 	.short	0x0082
	.zero		2


//--------------------- .nv.info                  --------------------------
	.section	.nv.info,"",@"SHT_CUDA_INFO"
	.align	4


	//----- nvinfo : EIATTR_REGCOUNT
	.align		4
        /*0000*/ 	.byte	0x04, 0x2f
        /*0002*/ 	.short	(.L_18 - .L_17)
	.align		4
.L_17:
        /*0004*/ 	.word	index@(_ZN7cutlass13device_kernelINS_4gemm6kernel13GemmUniversalIN4cute5tupleIJiiiiEEENS1_10collective13CollectiveMmaINS1_34MainloopSm90TmaGmmaWarpSpecializedILi4ENS5_IJNS4_1CILi1EEESB_SB_EEENS1_35KernelTmaWarpSpecializedCooperativeEEENS5_IJNSA_ILi128EEENSA_ILi256EEENSA_ILi64EEEEEENS_10bfloat16_tENS5_IJlSB_lEEESJ_SK_NS4_8TiledMMAINS4_8MMA_AtomIJNS4_4SM904GMMA28MMA_64x256x16_F32BF16BF16_SSILNSO_5MajorE0ELSQ_0ELNSO_7ScaleInE1ELSR_1EEEEEENS4_6LayoutINS5_IJNSA_ILi2EEESB_SB_EEENS5_IJSB_NSA_ILi0EEESX_EEEEENS5_IJNS4_10UnderscoreES10_S10_EEEEENS4_13SM90_TMA_LOADENS4_14ComposedLayoutINS4_7SwizzleILi3ELi4ELi3EEENS4_18smem_ptr_flag_bitsILi16EEENSU_INS5_IJNSA_ILi8EEESH_EEENS5_IJSH_SB_EEEEEEEvNS4_8identityES13_S1D_vS1E_EENS_8epilogue10collective18CollectiveEpilogueINS1G_22Sm90TmaWarpSpecializedILi4ELi2ELi16ELb1ELb0EEEJSI_NS5_IJSF_NSA_ILi32EEEEEESJ_SK_SJ_SK_NS1G_6fusion15FusionCallbacksIS1K_NS1N_17LinCombPerRowBiasISJ_fSJ_SJ_fLi8ELNS_15FloatRoundStyleE2EEESI_S1M_JEEES13_NS14_INS15_ILi2ELi4ELi3EEES18_NSU_INS5_IJS19_S1L_EEENS5_IJS1L_SB_EEEEEEENS4_17SM75_U32x4_LDSM_NENS4_14SM90_TMA_STOREES1X_NS4_17SM90_U32x4_STSM_NENS4_9Copy_AtomIJS20_NS_6half_tEEEEvEEEvvEEEEvNT_6ParamsE)
        /*0008*/ 	.word	0x000000a8


	//----- nvinfo : EIATTR_FRAME_SIZE
	.align		4
.L_18:
        /*000c*/ 	.byte	0x04, 0x11
        /*000e*/ 	.short	(.L_20 - .L_19)
	.align		4
.L_19:
        /*0010*/ 	.word	index@(_ZN7cutlass13device_kernelINS_4gemm6kernel13GemmUniversalIN4cute5tupleIJiiiiEEENS1_10collective13CollectiveMmaINS1_34MainloopSm90TmaGmmaWarpSpecializedILi4ENS5_IJNS4_1CILi1EEESB_SB_EEENS1_35KernelTmaWarpSpecializedCooperativeEEENS5_IJNSA_ILi128EEENSA_ILi256EEENSA_ILi64EEEEEENS_10bfloat16_tENS5_IJlSB_lEEESJ_SK_NS4_8TiledMMAINS4_8MMA_AtomIJNS4_4SM904GMMA28MMA_64x256x16_F32BF16BF16_SSILNSO_5MajorE0ELSQ_0ELNSO_7ScaleInE1ELSR_1EEEEEENS4_6LayoutINS5_IJNSA_ILi2EEESB_SB_EEENS5_IJSB_NSA_ILi0EEESX_EEEEENS5_IJNS4_10UnderscoreES10_S10_EEEEENS4_13SM90_TMA_LOADENS4_14ComposedLayoutINS4_7SwizzleILi3ELi4ELi3EEENS4_18smem_ptr_flag_bitsILi16EEENSU_INS5_IJNSA_ILi8EEESH_EEENS5_IJSH_SB_EEEEEEEvNS4_8identityES13_S1D_vS1E_EENS_8epilogue10collective18CollectiveEpilogueINS1G_22Sm90TmaWarpSpecializedILi4ELi2ELi16ELb1ELb0EEEJSI_NS5_IJSF_NSA_ILi32EEEEEESJ_SK_SJ_SK_NS1G_6fusion15FusionCallbacksIS1K_NS1N_17LinCombPerRowBiasISJ_fSJ_SJ_fLi8ELNS_15FloatRoundStyleE2EEESI_S1M_JEEES13_NS14_INS15_ILi2ELi4ELi3EEES18_NSU_INS5_IJS19_S1L_EEENS5_IJS1L_SB_EEEEEEENS4_17SM75_U32x4_LDSM_NENS4_14SM90_TMA_STOREES1X_NS4_17SM90_U32x4_STSM_NENS4_9Copy_AtomIJS20_NS_6half_tEEEEvEEEvvEEEEvNT_6ParamsE)
        /*0014*/ 	.word	0x00000000


	//----- nvinfo : EIATTR_MIN_STACK_SIZE
	.align		4
.L_20:
        /*0018*/ 	.byte	0x04, 0x12
        /*001a*/ 	.short	(.L_22 - .L_21)
	.align		4
.L_21:
        /*001c*/ 	.word	index@(_ZN7cutlass13device_kernelINS_4gemm6kernel13GemmUniversalIN4cute5tupleIJiiiiEEENS1_10collective13CollectiveMmaINS1_34MainloopSm90TmaGmmaWarpSpecializedILi4ENS5_IJNS4_1CILi1EEESB_SB_EEENS1_35KernelTmaWarpSpecializedCooperativeEEENS5_IJNSA_ILi128EEENSA_ILi256EEENSA_ILi64EEEEEENS_10bfloat16_tENS5_IJlSB_lEEESJ_SK_NS4_8TiledMMAINS4_8MMA_AtomIJNS4_4SM904GMMA28MMA_64x256x16_F32BF16BF16_SSILNSO_5MajorE0ELSQ_0ELNSO_7ScaleInE1ELSR_1EEEEEENS4_6LayoutINS5_IJNSA_ILi2EEESB_SB_EEENS5_IJSB_NSA_ILi0EEESX_EEEEENS5_IJNS4_10UnderscoreES10_S10_EEEEENS4_13SM90_TMA_LOADENS4_14ComposedLayoutINS4_7SwizzleILi3ELi4ELi3EEENS4_18smem_ptr_flag_bitsILi16EEENSU_INS5_IJNSA_ILi8EEESH_EEENS5_IJSH_SB_EEEEEEEvNS4_8identityES13_S1D_vS1E_EENS_8epilogue10collective18CollectiveEpilogueINS1G_22Sm90TmaWarpSpecializedILi4ELi2ELi16ELb1ELb0EEEJSI_NS5_IJSF_NSA_ILi32EEEEEESJ_SK_SJ_SK_NS1G_6fusion15FusionCallbacksIS1K_NS1N_17LinCombPerRowBiasISJ_fSJ_SJ_fLi8ELNS_15FloatRoundStyleE2EEESI_S1M_JEEES13_NS14_INS15_ILi2ELi4ELi3EEES18_NSU_INS5_IJS19_S1L_EEENS5_IJS1L_SB_EEEEEEENS4_17SM75_U32x4_LDSM_NENS4_14SM90_TMA_STOREES1X_NS4_17SM90_U32x4_STSM_NENS4_9Copy_AtomIJS20_NS_6half_tEEEEvEEEvvEEEEvNT_6ParamsE)
        /*0020*/ 	.word	0x00000000
.L_22:


//--------------------- .nv.compat                --------------------------
	.section	.nv.compat,"",@"SHT_CUDA_COMPAT_INFO"
	.align	4
        /*0000*/ 	.byte	0x02, 0x09, 0x01, 0x00, 0x02, 0x02, 0x04, 0x00, 0x02, 0x05, 0x05, 0x00, 0x03, 0x07, 0x01, 0x01
        /*0010*/ 	.byte	0x02, 0x03, 0x01, 0x00, 0x02, 0x06, 0x01, 0x00, 0x04, 0x0b, 0x08, 0x00, 0x00, 0x00, 0x00, 0x00
        /*0020*/ 	.byte	0x00, 0x00, 0x00, 0x00


//--------------------- .nv.info._ZN7cutlass13device_kernelINS_4gemm6kernel13GemmUniversalIN4cute5tupleIJiiiiEEENS1_10collective13CollectiveMmaINS1_34MainloopSm90TmaGmmaWarpSpecializedILi4ENS5_IJNS4_1CILi1EEESB_SB_EEENS1_35KernelTmaWarpSpecializedCooperativeEEENS5_IJNSA_ILi128EEENSA_ILi256EEENSA_ILi64EEEEEENS_10bfloat16_tENS5_IJlSB_lEEESJ_SK_NS4_8TiledMMAINS4_8MMA_AtomIJNS4_4SM904GMMA28MMA_64x256x16_F32BF16BF16_SSILNSO_5MajorE0ELSQ_0ELNSO_7ScaleInE1ELSR_1EEEEEENS4_6LayoutINS5_IJNSA_ILi2EEESB_SB_EEENS5_IJSB_NSA_ILi0EEESX_EEEEENS5_IJNS4_10UnderscoreES10_S10_EEEEENS4_13SM90_TMA_LOADENS4_14ComposedLayoutINS4_7SwizzleILi3ELi4ELi3EEENS4_18smem_ptr_flag_bitsILi16EEENSU_INS5_IJNSA_ILi8EEESH_EEENS5_IJSH_SB_EEEEEEEvNS4_8identityES13_S1D_vS1E_EENS_8epilogue10collective18CollectiveEpilogueINS1G_22Sm90TmaWarpSpecializedILi4ELi2ELi16ELb1ELb0EEEJSI_NS5_IJSF_NSA_ILi32EEEEEESJ_SK_SJ_SK_NS1G_6fusion15FusionCallbacksIS1K_NS1N_17LinCombPerRowBiasISJ_fSJ_SJ_fLi8ELNS_15FloatRoundStyleE2EEESI_S1M_JEEES13_NS14_INS15_ILi2ELi4ELi3EEES18_NSU_INS5_IJS19_S1L_EEENS5_IJS1L_SB_EEEEEEENS4_17SM75_U32x4_LDSM_NENS4_14SM90_TMA_STOREES1X_NS4_17SM90_U32x4_STSM_NENS4_9Copy_AtomIJS20_NS_6half_tEEEEvEEEvvEEEEvNT_6ParamsE --------------------------
	.section	.nv.info._ZN7cutlass13device_kernelINS_4gemm6kernel13GemmUniversalIN4cute5tupleIJiiiiEEENS1_10collective13CollectiveMmaINS1_34MainloopSm90TmaGmmaWarpSpecializedILi4ENS5_IJNS4_1CILi1EEESB_SB_EEENS1_35KernelTmaWarpSpecializedCooperativeEEENS5_IJNSA_ILi128EEENSA_ILi256EEENSA_ILi64EEEEEENS_10bfloat16_tENS5_IJlSB_lEEESJ_SK_NS4_8TiledMMAINS4_8MMA_AtomIJNS4_4SM904GMMA28MMA_64x256x16_F32BF16BF16_SSILNSO_5MajorE0ELSQ_0ELNSO_7ScaleInE1ELSR_1EEEEEENS4_6LayoutINS5_IJNSA_ILi2EEESB_SB_EEENS5_IJSB_NSA_ILi0EEESX_EEEEENS5_IJNS4_10UnderscoreES10_S10_EEEEENS4_13SM90_TMA_LOADENS4_14ComposedLayoutINS4_7SwizzleILi3ELi4ELi3EEENS4_18smem_ptr_flag_bitsILi16EEENSU_INS5_IJNSA_ILi8EEESH_EEENS5_IJSH_SB_EEEEEEEvNS4_8identityES13_S1D_vS1E_EENS_8epilogue10collective18CollectiveEpilogueINS1G_22Sm90TmaWarpSpecializedILi4ELi2ELi16ELb1ELb0EEEJSI_NS5_IJSF_NSA_ILi32EEEEEESJ_SK_SJ_SK_NS1G_6fusion15FusionCallbacksIS1K_NS1N_17LinCombPerRowBiasISJ_fSJ_SJ_fLi8ELNS_15FloatRoundStyleE2EEESI_S1M_JEEES13_NS14_INS15_ILi2ELi4ELi3EEES18_NSU_INS5_IJS19_S1L_EEENS5_IJS1L_SB_EEEEEEENS4_17SM75_U32x4_LDSM_NENS4_14SM90_TMA_STOREES1X_NS4_17SM90_U32x4_STSM_NENS4_9Copy_AtomIJS20_NS_6half_tEEEEvEEEvvEEEEvNT_6ParamsE,"",@"SHT_CUDA_INFO"
	.sectionflags	@""
	.align	4


	//----- nvinfo : EIATTR_CUDA_API_VERSION
	.align		4
        /*0000*/ 	.byte	0x04, 0x37
        /*0002*/ 	.short	(.L_24 - .L_23)
.L_23:
        /*0004*/ 	.word	0x00000082


	//----- nvinfo : EIATTR_KPARAM_INFO
	.align		4
.L_24:
        /*0008*/ 	.byte	0x04, 0x17
        /*000a*/ 	.short	(.L_26 - .L_25)
.L_25:
        /*000c*/ 	.word	0x00000000
        /*0010*/ 	.short	0x0000
        /*0012*/ 	.short	0x0070
        /*0014*/ 	.byte	0x00, 0xf0, 0x01, 0x1c


	//----- nvinfo : EIATTR_SPARSE_MMA_MASK
	.align		4
.L_26:
        /*0018*/ 	.byte	0x03, 0x50
        /*001a*/ 	.short	0x0000


	//----- nvinfo : EIATTR_MAXREG_COUNT
	.align		4
        /*001c*/ 	.byte	0x03, 0x1b
        /*001e*/ 	.short	0x00a8


	//----- nvinfo : EIATTR_NUM_BARRIERS
	.align		4
        /*0020*/ 	.byte	0x02, 0x4c
        /*0022*/ 	.byte	0x02
	.zero		1


	//----- nvinfo : EIATTR_EXTERNS
	.align		4
        /*0024*/ 	.byte	0x04, 0x0f
        /*0026*/ 	.short	(.L_28 - .L_27)


	//   ....[0]....
	.align		4
.L_27:
        /*0028*/ 	.word	index@(__assertfail)


	//----- nvinfo : EIATTR_MERCURY_ISA_VERSION
	.align		4
.L_28:
        /*002c*/ 	.byte	0x03, 0x5f
        /*002e*/ 	.short	0x0101


	//----- nvinfo : EIATTR_INT_WARP_WIDE_INSTR_OFFSETS
	.align		4
        /*0030*/ 	.byte	0x04, 0x31
        /*0032*/ 	.short	(.L_30 - .L_29)


	//   ....[0]....
.L_29:
        /*0034*/ 	.word	0x000008b0


	//   ....[1]....
        /*0038*/ 	.word	0x000008c0


	//   ....[2]....
        /*003c*/ 	.word	0x00000960


	//----- nvinfo : EIATTR_COOP_GROUP_MASK_REGIDS
	.align		4
.L_30:
        /*0040*/ 	.byte	0x04, 0x29
        /*0042*/ 	.short	(.L_32 - .L_31)


	//   ....[0]....
.L_31:
        /*0044*/ 	.word	0xffffffff


	//   ....[1]....
        /*0048*/ 	.word	0xffffffff


	//   ....[2]....
        /*004c*/ 	.word	0xffffffff


	//   ....[3]....
        /*0050*/ 	.word	0xffffffff


	//   ....[4]....
        /*0054*/ 	.word	0xffffffff


	//   ....[5]....
        /*0058*/ 	.word	0xffffffff


	//----- nvinfo : EIATTR_COOP_GROUP_INSTR_OFFSETS
	.align		4
.L_32:
        /*005c*/ 	.byte	0x04, 0x28
        /*005e*/ 	.short	(.L_34 - .L_33)


	//   ....[0]....
.L_33:
        /*0060*/ 	.word	0x00000070


	//   ....[1]....
        /*0064*/ 	.word	0x00000080


	//   ....[2]....
        /*0068*/ 	.word	0x00000430


	//   ....[3]....
        /*006c*/ 	.word	0x000005c0


	//   ....[4]....
        /*0070*/ 	.word	0x00000770


	//   ....[5]....
        /*0074*/ 	.word	0x000014d0


	//----- nvinfo : EIATTR_REG_RECONFIG
	.align		4
.L_34:
        /*0078*/ 	.byte	0x01, 0x54
	.zero		2


	//----- nvinfo : EIATTR_SYSCALL_OFFSETS
	.align		4
        /*007c*/ 	.byte	0x04, 0x46
        /*007e*/ 	.short	(.L_36 - .L_35)


	//   ....[0]....
.L_35:
        /*0080*/ 	.word	0x000016a0


	//   ....[1]....
        /*0084*/ 	.word	0x00002110


	//   ....[2]....
        /*0088*/ 	.word	0x00002200


	//----- nvinfo : EIATTR_MBARRIER_INSTR_OFFSETS
	.align		4
.L_36:
        /*008c*/ 	.byte	0x04, 0x39
        /*008e*/ 	.short	(.L_38 - .L_37)


	//   ....[0]....
.L_37:
        /*0090*/ 	.word	0x00000530
        /*0094*/ 	.word	0x000000ff
        /*0098*/ 	.word	0x00000000
        /*009c*/ 	.short	0x0100
        /*009e*/ 	.byte	0x08
	.zero		1


	//   ....[1]....
        /*00a0*/ 	.word	0x00000540
        /*00a4*/ 	.word	0x000000ff
        /*00a8*/ 	.word	0x00000020
        /*00ac*/ 	.short	0x0100
        /*00ae*/ 	.byte	0x08
	.zero		1


	//   ....[2]....
        /*00b0*/ 	.word	0x00000550
        /*00b4*/ 	.word	0x000000ff
        /*00b8*/ 	.word	0x00000008
        /*00bc*/ 	.short	0x0100
        /*00be*/ 	.byte	0x08
	.zero		1


	//   ....[3]....
        /*00c0*/ 	.word	0x00000560
        /*00c4*/ 	.word	0x000000ff
        /*00c8*/ 	.word	0x00000028
        /*00cc*/ 	.short	0x0100
        /*00ce*/ 	.byte	0x08
	.zero		1


	//   ....[4]....
        /*00d0*/ 	.word	0x00000570
        /*00d4*/ 	.word	0x000000ff
        /*00d8*/ 	.word	0x00000010
        /*00dc*/ 	.short	0x0100
        /*00de*/ 	.byte	0x08
	.zero		1


	//   ....[5]....
        /*00e0*/ 	.word	0x00000580
        /*00e4*/ 	.word	0x000000ff
        /*00e8*/ 	.word	0x00000030
        /*00ec*/ 	.short	0x0100
        /*00ee*/ 	.byte	0x08
	.zero		1


	//   ....[6]....
        /*00f0*/ 	.word	0x00000590
        /*00f4*/ 	.word	0x000000ff
        /*00f8*/ 	.word	0x00000018
        /*00fc*/ 	.short	0x0100
        /*00fe*/ 	.byte	0x08
	.zero		1


	//   ....[7]....
        /*0100*/ 	.word	0x000005a0
        /*0104*/ 	.word	0x000000ff
        /*0108*/ 	.word	0x00000038
        /*010c*/ 	.short	0x0100
        /*010e*/ 	.byte	0x08
	.zero		1


	//   ....[8]....
        /*0110*/ 	.word	0x000006e0
        /*0114*/ 	.word	0x000000ff
        /*0118*/ 	.word	0x00000040
        /*011c*/ 	.short	0x0100
        /*011e*/ 	.byte	0x08
	.zero		1


	//   ....[9]....
        /*0120*/ 	.word	0x000006f0
        /*0124*/ 	.word	0x000000ff
        /*0128*/ 	.word	0x00000060
        /*012c*/ 	.short	0x0100
        /*012e*/ 	.byte	0x08
	.zero		1


	//   ....[10]....
        /*0130*/ 	.word	0x00000700
        /*0134*/ 	.word	0x000000ff
        /*0138*/ 	.word	0x00000048
        /*013c*/ 	.short	0x0100
        /*013e*/ 	.byte	0x08
	.zero		1


	//   ....[11]....
        /*0140*/ 	.word	0x00000710
        /*0144*/ 	.word	0x000000ff
        /*0148*/ 	.word	0x00000068
        /*014c*/ 	.short	0x0100
        /*014e*/ 	.byte	0x08
	.zero		1


	//   ....[12]....
        /*0150*/ 	.word	0x00000720
        /*0154*/ 	.word	0x000000ff
        /*0158*/ 	.word	0x00000050
        /*015c*/ 	.short	0x0100
        /*015e*/ 	.byte	0x08
	.zero		1


	//   ....[13]....
        /*0160*/ 	.word	0x00000730
        /*0164*/ 	.word	0x000000ff
        /*0168*/ 	.word	0x00000070
        /*016c*/ 	.short	0x0100
        /*016e*/ 	.byte	0x08
	.zero		1


	//   ....[14]....
        /*0170*/ 	.word	0x00000740
        /*0174*/ 	.word	0x000000ff
        /*0178*/ 	.word	0x00000058
        /*017c*/ 	.short	0x0100
        /*017e*/ 	.byte	0x08
	.zero		1


	//   ....[15]....
        /*0180*/ 	.word	0x00000750
        /*0184*/ 	.word	0x000000ff
        /*0188*/ 	.word	0x00000078
        /*018c*/ 	.short	0x0100
        /*018e*/ 	.byte	0x08
	.zero		1


	//   ....[16]....
        /*0190*/ 	.word	0x00000a00
        /*0194*/ 	.word	0x000000ff
        /*0198*/ 	.word	0x00000080
        /*019c*/ 	.short	0x0100
        /*019e*/ 	.byte	0x08
	.zero		1


	//   ....[17]....
        /*01a0*/ 	.word	0x00000a60
        /*01a4*/ 	.word	0x000000ff
        /*01a8*/ 	.word	0x00000088
        /*01ac*/ 	.short	0x0100
        /*01ae*/ 	.byte	0x08
	.zero		1


	//   ....[18]....
        /*01b0*/ 	.word	0x00001720
        /*01b4*/ 	.word	0x00000003
        /*01b8*/ 	.word	0x00000000
        /*01bc*/ 	.short	0x010a
        /*01be*/ 	.byte	0x3f
	.zero		1


	//   ....[19]....
        /*01c0*/ 	.word	0x00001760
        /*01c4*/ 	.word	0x00000003
        /*01c8*/ 	.word	0x00000000
        /*01cc*/ 	.short	0x010a
        /*01ce*/ 	.byte	0x3f
	.zero		1


	//   ....[20]....
        /*01d0*/ 	.word	0x00001af0
        /*01d4*/ 	.word	0x000000ff
        /*01d8*/ 	.word	0x00000000
        /*01dc*/ 	.short	0x010a
        /*01de*/ 	.byte	0x04
	.zero		1


	//   ....[21]....
        /*01e0*/ 	.word	0x00001b30
        /*01e4*/ 	.word	0x000000ff
        /*01e8*/ 	.word	0x00000000
        /*01ec*/ 	.short	0x010a
        /*01ee*/ 	.byte	0x04
	.zero		1


	//   ....[22]....
        /*01f0*/ 	.word	0x00001dc0
        /*01f4*/ 	.word	0x000000ff
        /*01f8*/ 	.word	0x00000000
        /*01fc*/ 	.short	0x0101
        /*01fe*/ 	.byte	0x04
	.zero		1


	//   ....[23]....
        /*0200*/ 	.word	0x00001f70
        /*0204*/ 	.word	0x000000ff
        /*0208*/ 	.word	0x00000000
        /*020c*/ 	.short	0x0101
        /*020e*/ 	.byte	0x04
	.zero		1


	//   ....[24]....
        /*0210*/ 	.word	0x00002b00
        /*0214*/ 	.word	0x000000ff
        /*0218*/ 	.word	0x00000040
        /*021c*/ 	.short	0x010a
        /*021e*/ 	.byte	0x35
	.zero		1


	//   ....[25]....
        /*0220*/ 	.word	0x00003400
        /*0224*/ 	.word	0x000000ff
        /*0228*/ 	.word	0x00000000
        /*022c*/ 	.short	0x0101
        /*022e*/ 	.byte	0x04
	.zero		1


	//   ....[26]....
        /*0230*/ 	.word	0x000034d0
        /*0234*/ 	.word	0x00000004
        /*0238*/ 	.word	0x00000040
        /*023c*/ 	.short	0x010a
        /*023e*/ 	.byte	0x3f
	.zero		1


	//   ....[27]....
        /*0240*/ 	.word	0x00003c10
        /*0244*/ 	.word	0x000000ff
        /*0248*/ 	.word	0x00000000
        /*024c*/ 	.short	0x0101
        /*024e*/ 	.byte	0x04
	.zero		1


	//   ....[28]....
        /*0250*/ 	.word	0x00003d00
        /*0254*/ 	.word	0x00000004
        /*0258*/ 	.word	0x00000040
        /*025c*/ 	.short	0x010a
        /*025e*/ 	.byte	0x3f
	.zero		1


	//   ....[29]....
        /*0260*/ 	.word	0x00004460
        /*0264*/ 	.word	0x000000ff
        /*0268*/ 	.word	0x00000000
        /*026c*/ 	.short	0x0101
        /*026e*/ 	.byte	0x04
	.zero		1


	//   ....[30]....
        /*0270*/ 	.word	0x00004540
        /*0274*/ 	.word	0x00000005
        /*0278*/ 	.word	0x00000040
        /*027c*/ 	.short	0x010a
        /*027e*/ 	.byte	0x3f
	.zero		1


	//   ....[31]....
        /*0280*/ 	.word	0x00004cb0
        /*0284*/ 	.word	0x000000ff
        /*0288*/ 	.word	0x00000000
        /*028c*/ 	.short	0x0101
        /*028e*/ 	.byte	0x04
	.zero		1


	//   ....[32]....
        /*0290*/ 	.word	0x00004d90
        /*0294*/ 	.word	0x00000004
        /*0298*/ 	.word	0x00000040
        /*029c*/ 	.short	0x010a
        /*029e*/ 	.byte	0x3f
	.zero		1


	//   ....[33]....
        /*02a0*/ 	.word	0x000054e0
        /*02a4*/ 	.word	0x000000ff
        /*02a8*/ 	.word	0x00000000
        /*02ac*/ 	.short	0x0101
        /*02ae*/ 	.byte	0x04
	.zero		1


	//   ....[34]....
        /*02b0*/ 	.word	0x000055c0
        /*02b4*/ 	.word	0x00000004
        /*02b8*/ 	.word	0x00000040
        /*02bc*/ 	.short	0x010a
        /*02be*/ 	.byte	0x3f
	.zero		1


	//   ....[35]....
        /*02c0*/ 	.word	0x00005d10
        /*02c4*/ 	.word	0x000000ff
        /*02c8*/ 	.word	0x00000000
        /*02cc*/ 	.short	0x0101
        /*02ce*/ 	.byte	0x04
	.zero		1


	//   ....[36]....
        /*02d0*/ 	.word	0x00005df0
        /*02d4*/ 	.word	0x00000004
        /*02d8*/ 	.word	0x00000040
        /*02dc*/ 	.short	0x010a
        /*02de*/ 	.byte	0x3f
	.zero		1


	//   ....[37]....
        /*02e0*/ 	.word	0x00006540
        /*02e4*/ 	.word	0x000000ff
        /*02e8*/ 	.word	0x00000000
        /*02ec*/ 	.short	0x0101
        /*02ee*/ 	.byte	0x04
	.zero		1


	//   ....[38]....
        /*02f0*/ 	.word	0x00006610
        /*02f4*/ 	.word	0x00000004
        /*02f8*/ 	.word	0x00000040
        /*02fc*/ 	.short	0x010a
        /*02fe*/ 	.byte	0x3f
	.zero		1


	//   ....[39]....
        /*0300*/ 	.word	0x00006d20
        /*0304*/ 	.word	0x000000ff
        /*0308*/ 	.word	0x00000000
        /*030c*/ 	.short	0x0101
        /*030e*/ 	.byte	0x04
	.zero		1


	//   ....[40]....
        /*0310*/ 	.word	0x000076e0
        /*0314*/ 	.word	0x000000ff
        /*0318*/ 	.word	0x00000000
        /*031c*/ 	.short	0x0101
        /*031e*/ 	.byte	0x04
	.zero		1


	//   ....[41]....
        /*0320*/ 	.word	0x00007dd0
        /*0324*/ 	.word	0x000000ff
        /*0328*/ 	.word	0x00000088
        /*032c*/ 	.short	0x010a
        /*032e*/ 	.byte	0x04
	.zero		1


	//   ....[42]....
        /*0330*/ 	.word	0x000081c0
        /*0334*/ 	.word	0x000000ff
        /*0338*/ 	.word	0x00000060
        /*033c*/ 	.short	0x010a
        /*033e*/ 	.byte	0x0d
	.zero		1


	//   ....[43]....
        /*0340*/ 	.word	0x000082b0
        /*0344*/ 	.word	0x000000ff
        /*0348*/ 	.word	0x00000040
        /*034c*/ 	.short	0x010b
        /*034e*/ 	.byte	0x0d
	.zero		1


	//   ....[44]....
        /*0350*/ 	.word	0x00008310
        /*0354*/ 	.word	0x000000ff
        /*0358*/ 	.word	0x00000000
        /*035c*/ 	.short	0x0101
        /*035e*/ 	.byte	0x10
	.zero		1


	//   ....[45]....
        /*0360*/ 	.word	0x00008340
        /*0364*/ 	.word	0x000000ff
        /*0368*/ 	.word	0x00000068
        /*036c*/ 	.short	0x010a
        /*036e*/ 	.byte	0x0d
	.zero		1


	//   ....[46]....
        /*0370*/ 	.word	0x00008450
        /*0374*/ 	.word	0x000000ff
        /*0378*/ 	.word	0x00000048
        /*037c*/ 	.short	0x010b
        /*037e*/ 	.byte	0x0d
	.zero		1


	//   ....[47]....
        /*0380*/ 	.word	0x000084b0
        /*0384*/ 	.word	0x000000ff
        /*0388*/ 	.word	0x00000000
        /*038c*/ 	.short	0x0101
        /*038e*/ 	.byte	0x12
	.zero		1


	//   ....[48]....
        /*0390*/ 	.word	0x000084e0
        /*0394*/ 	.word	0x000000ff
        /*0398*/ 	.word	0x00000070
        /*039c*/ 	.short	0x010a
        /*039e*/ 	.byte	0x0d
	.zero		1


	//   ....[49]....
        /*03a0*/ 	.word	0x000085f0
        /*03a4*/ 	.word	0x000000ff
        /*03a8*/ 	.word	0x00000050
        /*03ac*/ 	.short	0x010b
        /*03ae*/ 	.byte	0x0d
	.zero		1


	//   ....[50]....
        /*03b0*/ 	.word	0x00008650
        /*03b4*/ 	.word	0x000000ff
        /*03b8*/ 	.word	0x00000000
        /*03bc*/ 	.short	0x0101
        /*03be*/ 	.byte	0x1d
	.zero		1


	//   ....[51]....
        /*03c0*/ 	.word	0x00008680
        /*03c4*/ 	.word	0x000000ff
        /*03c8*/ 	.word	0x00000078
        /*03cc*/ 	.short	0x010a
        /*03ce*/ 	.byte	0x0d
	.zero		1


	//   ....[52]....
        /*03d0*/ 	.word	0x00008790
        /*03d4*/ 	.word	0x000000ff
        /*03d8*/ 	.word	0x00000058
        /*03dc*/ 	.short	0x010b
        /*03de*/ 	.byte	0x0d
	.zero		1


	//   ....[53]....
        /*03e0*/ 	.word	0x000087f0
        /*03e4*/ 	.word	0x000000ff
        /*03e8*/ 	.word	0x00000000
        /*03ec*/ 	.short	0x0101
        /*03ee*/ 	.byte	0x1e
	.zero		1


	//   ....[54]....
        /*03f0*/ 	.word	0x00008830
        /*03f4*/ 	.word	0x000000ff
        /*03f8*/ 	.word	0x00000060
        /*03fc*/ 	.short	0x010a
        /*03fe*/ 	.byte	0x0d
	.zero		1


	//   ....[55]....
        /*0400*/ 	.word	0x00008930
        /*0404*/ 	.word	0x000000ff
        /*0408*/ 	.word	0x00000040
        /*040c*/ 	.short	0x010b
        /*040e*/ 	.byte	0x0d
	.zero		1


	//   ....[56]....
        /*0410*/ 	.word	0x00008970
        /*0414*/ 	.word	0x000000ff
        /*0418*/ 	.word	0x00000000
        /*041c*/ 	.short	0x0101
        /*041e*/ 	.byte	0x10
	.zero		1


	//   ....[57]....
        /*0420*/ 	.word	0x000089a0
        /*0424*/ 	.word	0x000000ff
        /*0428*/ 	.word	0x00000068
        /*042c*/ 	.short	0x010a
        /*042e*/ 	.byte	0x0d
	.zero		1


	//   ....[58]....
        /*0430*/ 	.word	0x00008aa0
        /*0434*/ 	.word	0x000000ff
        /*0438*/ 	.word	0x00000048
        /*043c*/ 	.short	0x010b
        /*043e*/ 	.byte	0x0d
	.zero		1


	//   ....[59]....
        /*0440*/ 	.word	0x00008ae0
        /*0444*/ 	.word	0x000000ff
        /*0448*/ 	.word	0x00000000
        /*044c*/ 	.short	0x0101
        /*044e*/ 	.byte	0x12
	.zero		1


	//   ....[60]....
        /*0450*/ 	.word	0x00008b10
        /*0454*/ 	.word	0x000000ff
        /*0458*/ 	.word	0x00000070
        /*045c*/ 	.short	0x010a
        /*045e*/ 	.byte	0x0d
	.zero		1


	//   ....[61]....
        /*0460*/ 	.word	0x00008c10
        /*0464*/ 	.word	0x000000ff
        /*0468*/ 	.word	0x00000050
        /*046c*/ 	.short	0x010b
        /*046e*/ 	.byte	0x0d
	.zero		1


	//   ....[62]....
        /*0470*/ 	.word	0x00008c50
        /*0474*/ 	.word	0x000000ff
        /*0478*/ 	.word	0x00000000
        /*047c*/ 	.short	0x0101
        /*047e*/ 	.byte	0x1d
	.zero		1


	//   ....[63]....
        /*0480*/ 	.word	0x00008c80
        /*0484*/ 	.word	0x000000ff
        /*0488*/ 	.word	0x00000078
        /*048c*/ 	.short	0x010a
        /*048e*/ 	.byte	0x0d
	.zero		1


	//   ....[64]....
        /*0490*/ 	.word	0x00008d80
        /*0494*/ 	.word	0x000000ff
        /*0498*/ 	.word	0x00000058
        /*049c*/ 	.short	0x010b
        /*049e*/ 	.byte	0x0d
	.zero		1


	//   ....[65]....
        /*04a0*/ 	.word	0x00008dd0
        /*04a4*/ 	.word	0x000000ff
        /*04a8*/ 	.word	0x00000000
        /*04ac*/ 	.short	0x0101
        /*04ae*/ 	.byte	0x1e
	.zero		1


	//   ....[66]....
        /*04b0*/ 	.word	0x00009460
        /*04b4*/ 	.word	0x00000000
        /*04b8*/ 	.word	0x00000060
        /*04bc*/ 	.short	0x010a
        /*04be*/ 	.byte	0x3f
	.zero		1


	//   ....[67]....
        /*04c0*/ 	.word	0x000094a0
        /*04c4*/ 	.word	0x00000000
        /*04c8*/ 	.word	0x00000068
        /*04cc*/ 	.short	0x010a
        /*04ce*/ 	.byte	0x3f
	.zero		1


	//   ....[68]....
        /*04d0*/ 	.word	0x000094e0
        /*04d4*/ 	.word	0x00000000
        /*04d8*/ 	.word	0x00000070
        /*04dc*/ 	.short	0x010a
        /*04de*/ 	.byte	0x3f
	.zero		1


	//   ....[69]....
        /*04e0*/ 	.word	0x00009540
        /*04e4*/ 	.word	0x00000000
        /*04e8*/ 	.word	0x00000078
        /*04ec*/ 	.short	0x010a
        /*04ee*/ 	.byte	0x3f
	.zero		1


	//   ....[70]....
        /*04f0*/ 	.word	0x00009860
        /*04f4*/ 	.word	0x00000014
        /*04f8*/ 	.word	0x00000020
        /*04fc*/ 	.short	0x010a
        /*04fe*/ 	.byte	0x3f
	.zero		1


	//   ....[71]....
        /*0500*/ 	.word	0x00009c20
        /*0504*/ 	.word	0x00000005
        /*0508*/ 	.word	0x00000088
        /*050c*/ 	.short	0x0101
        /*050e*/ 	.byte	0x3f
	.zero		1


	//   ....[72]....
        /*0510*/ 	.word	0x0000a330
        /*0514*/ 	.word	0x00000007
        /*0518*/ 	.word	0x00000000
        /*051c*/ 	.short	0x010a
        /*051e*/ 	.byte	0x3f
	.zero		1


	//   ....[73]....
        /*0520*/ 	.word	0x0000a3b0
        /*0524*/ 	.word	0x00000006
        /*0528*/ 	.word	0x00000000
        /*052c*/ 	.short	0x010a
        /*052e*/ 	.byte	0x3f
	.zero		1


	//   ....[74]....
        /*0530*/ 	.word	0x0000a440
        /*0534*/ 	.word	0x00000007
        /*0538*/ 	.word	0x00000000
        /*053c*/ 	.short	0x010a
        /*053e*/ 	.byte	0x3f
	.zero		1


	//   ....[75]....
        /*0540*/ 	.word	0x0000a4d0
        /*0544*/ 	.word	0x00000005
        /*0548*/ 	.word	0x00000000
        /*054c*/ 	.short	0x010a
        /*054e*/ 	.byte	0x3f
	.zero		1


	//   ....[76]....
        /*0550*/ 	.word	0x0000a530
        /*0554*/ 	.word	0x00000003
        /*0558*/ 	.word	0x00000000
        /*055c*/ 	.short	0x010a
        /*055e*/ 	.byte	0x3f
	.zero		1


	//   ....[77]....
        /*0560*/ 	.word	0x0000a590
        /*0564*/ 	.word	0x00000004
        /*0568*/ 	.word	0x00000000
        /*056c*/ 	.short	0x010a
        /*056e*/ 	.byte	0x3f
	.zero		1


	//   ....[78]....
        /*0570*/ 	.word	0x0000a5f0
        /*0574*/ 	.word	0x00000005
        /*0578*/ 	.word	0x00000040
        /*057c*/ 	.short	0x010a
        /*057e*/ 	.byte	0x3f
	.zero		1


	//   ....[79]....
        /*0580*/ 	.word	0x0000a640
        /*0584*/ 	.word	0x00000004
        /*0588*/ 	.word	0x00000040
        /*058c*/ 	.short	0x010a
        /*058e*/ 	.byte	0x3f
	.zero		1


	//   ....[80]....
        /*0590*/ 	.word	0x0000a690
        /*0594*/ 	.word	0x00000004
        /*0598*/ 	.word	0x00000040
        /*059c*/ 	.short	0x010a
        /*059e*/ 	.byte	0x3f
	.zero		1


	//   ....[81]....
        /*05a0*/ 	.word	0x0000a6e0
        /*05a4*/ 	.word	0x00000005
        /*05a8*/ 	.word	0x00000040
        /*05ac*/ 	.short	0x010a
        /*05ae*/ 	.byte	0x3f
	.zero		1


	//   ....[82]....
        /*05b0*/ 	.word	0x0000a730
        /*05b4*/ 	.word	0x00000004
        /*05b8*/ 	.word	0x00000040
        /*05bc*/ 	.short	0x010a
        /*05be*/ 	.byte	0x3f
	.zero		1


	//   ....[83]....
        /*05c0*/ 	.word	0x0000a780
        /*05c4*/ 	.word	0x00000004
        /*05c8*/ 	.word	0x00000040
        /*05cc*/ 	.short	0x010a
        /*05ce*/ 	.byte	0x3f
	.zero		1


	//   ....[84]....
        /*05d0*/ 	.word	0x0000a7d0
        /*05d4*/ 	.word	0x00000004
        /*05d8*/ 	.word	0x00000040
        /*05dc*/ 	.short	0x010a
        /*05de*/ 	.byte	0x3f
	.zero		1


	//   ....[85]....
        /*05e0*/ 	.word	0x0000a820
        /*05e4*/ 	.word	0x00000004
        /*05e8*/ 	.word	0x00000040
        /*05ec*/ 	.short	0x010a
        /*05ee*/ 	.byte	0x3f
	.zero		1


	//   ....[86]....
        /*05f0*/ 	.word	0x0000a880
        /*05f4*/ 	.word	0x00000003
        /*05f8*/ 	.word	0x00000088
        /*05fc*/ 	.short	0x010a
        /*05fe*/ 	.byte	0x3f
	.zero		1


	//   ....[87]....
        /*0600*/ 	.word	0x0000a8e0
        /*0604*/ 	.word	0x00000005
        /*0608*/ 	.word	0x00000060
        /*060c*/ 	.short	0x010a
        /*060e*/ 	.byte	0x3f
	.zero		1


	//   ....[88]....
        /*0610*/ 	.word	0x0000a940
        /*0614*/ 	.word	0x00000005
        /*0618*/ 	.word	0x00000068
        /*061c*/ 	.short	0x010a
        /*061e*/ 	.byte	0x3f
	.zero		1


	//   ....[89]....
        /*0620*/ 	.word	0x0000a9a0
        /*0624*/ 	.word	0x00000005
        /*0628*/ 	.word	0x00000070
        /*062c*/ 	.short	0x010a
        /*062e*/ 	.byte	0x3f
	.zero		1


	//   ....[90]....
        /*0630*/ 	.word	0x0000aa00
        /*0634*/ 	.word	0x00000005
        /*0638*/ 	.word	0x00000078
        /*063c*/ 	.short	0x010a
        /*063e*/ 	.byte	0x3f
	.zero		1


	//   ....[91]....
        /*0640*/ 	.word	0x0000aa60
        /*0644*/ 	.word	0x00000005
        /*0648*/ 	.word	0x00000060
        /*064c*/ 	.short	0x010a
        /*064e*/ 	.byte	0x3f
	.zero		1


	//   ....[92]....
        /*0650*/ 	.word	0x0000aac0
        /*0654*/ 	.word	0x00000005
        /*0658*/ 	.word	0x00000068
        /*065c*/ 	.short	0x010a
        /*065e*/ 	.byte	0x3f
	.zero		1


	//   ....[93]....
        /*0660*/ 	.word	0x0000ab20
        /*0664*/ 	.word	0x00000005
        /*0668*/ 	.word	0x00000070
        /*066c*/ 	.short	0x010a
        /*066e*/ 	.byte	0x3f
	.zero		1


	//   ....[94]....
        /*0670*/ 	.word	0x0000ab80
        /*0674*/ 	.word	0x00000005
        /*0678*/ 	.word	0x00000078
        /*067c*/ 	.short	0x010a
        /*067e*/ 	.byte	0x3f
	.zero		1


	//   ....[95]....
        /*0680*/ 	.word	0x0000abd0
        /*0684*/ 	.word	0x00000000
        /*0688*/ 	.word	0x00000060
        /*068c*/ 	.short	0x010a
        /*068e*/ 	.byte	0x3f
	.zero		1


	//   ....[96]....
        /*0690*/ 	.word	0x0000ac20
        /*0694*/ 	.word	0x00000000
        /*0698*/ 	.word	0x00000068
        /*069c*/ 	.short	0x010a
        /*069e*/ 	.byte	0x3f
	.zero		1


	//   ....[97]....
        /*06a0*/ 	.word	0x0000ac70
        /*06a4*/ 	.word	0x00000000
        /*06a8*/ 	.word	0x00000070
        /*06ac*/ 	.short	0x010a
        /*06ae*/ 	.byte	0x3f
	.zero		1


	//   ....[98]....
        /*06b0*/ 	.word	0x0000ad40
        /*06b4*/ 	.word	0x00000014
        /*06b8*/ 	.word	0x00000020
        /*06bc*/ 	.short	0x010a
        /*06be*/ 	.byte	0x3f
	.zero		1


	//   ....[99]....
        /*06c0*/ 	.word	0x0000ae10
        /*06c4*/ 	.word	0x00000007
        /*06c8*/ 	.word	0x00000000
        /*06cc*/ 	.short	0x010a
        /*06ce*/ 	.byte	0x3f
	.zero		1


	//   ....[100]....
        /*06d0*/ 	.word	0x0000ae60
        /*06d4*/ 	.word	0x00000006
        /*06d8*/ 	.word	0x00000000
        /*06dc*/ 	.short	0x010a
        /*06de*/ 	.byte	0x3f
	.zero		1


	//   ....[101]....
        /*06e0*/ 	.word	0x0000aeb0
        /*06e4*/ 	.word	0x00000007
        /*06e8*/ 	.word	0x00000000
        /*06ec*/ 	.short	0x010a
        /*06ee*/ 	.byte	0x3f
	.zero		1


	//----- nvinfo : EIATTR_NUM_MBARRIERS
	.align		4
.L_38:
        /*06f0*/ 	.byte	0x03, 0x38
        /*06f2*/ 	.short	0x0012


	//----- nvinfo : EIATTR_EXIT_INSTR_OFFSETS
	.align		4
        /*06f4*/ 	.byte	0x04, 0x1c
        /*06f6*/ 	.short	(.L_40 - .L_39)


	//   ....[0]....
.L_39:
        /*06f8*/ 	.word	0x0000a520


	//----- nvinfo : EIATTR_MAX_THREADS
	.align		4
.L_40:
        /*06fc*/ 	.byte	0x04, 0x05
        /*06fe*/ 	.short	(.L_42 - .L_41)
.L_41:
        /*0700*/ 	.word	0x00000180
        /*0704*/ 	.word	0x00000001
        /*0708*/ 	.word	0x00000001


	//----- nvinfo : EIATTR_CRS_STACK_SIZE
	.align		4
.L_42:
        /*070c*/ 	.byte	0x04, 0x1e
        /*070e*/ 	.short	(.L_44 - .L_43)
.L_43:
        /*0710*/ 	.word	0x00000000


	//----- nvinfo : EIATTR_CBANK_PARAM_SIZE
	.align		4
.L_44:
        /*0714*/ 	.byte	0x03, 0x19
        /*0716*/ 	.short	0x0770


	//----- nvinfo : EIATTR_PARAM_CBANK
	.align		4
        /*0718*/ 	.byte	0x04, 0x0a
        /*071a*/ 	.short	(.L_46 - .L_45)
	.align		4
.L_45:
        /*071c*/ 	.word	index@(.nv.constant0._ZN7cutlass13device_kernelINS_4gemm6kernel13GemmUniversalIN4cute5tupleIJiiiiEEENS1_10collective13CollectiveMmaINS1_34MainloopSm90TmaGmmaWarpSpecializedILi4ENS5_IJNS4_1CILi1EEESB_SB_EEENS1_35KernelTmaWarpSpecializedCooperativeEEENS5_IJNSA_ILi128EEENSA_ILi256EEENSA_ILi64EEEEEENS_10bfloat16_tENS5_IJlSB_lEEESJ_SK_NS4_8TiledMMAINS4_8MMA_AtomIJNS4_4SM904GMMA28MMA_64x256x16_F32BF16BF16_SSILNSO_5MajorE0ELSQ_0ELNSO_7ScaleInE1ELSR_1EEEEEENS4_6LayoutINS5_IJNSA_ILi2EEESB_SB_EEENS5_IJSB_NSA_ILi0EEESX_EEEEENS5_IJNS4_10UnderscoreES10_S10_EEEEENS4_13SM90_TMA_LOADENS4_14ComposedLayoutINS4_7SwizzleILi3ELi4ELi3EEENS4_18smem_ptr_flag_bitsILi16EEENSU_INS5_IJNSA_ILi8EEESH_EEENS5_IJSH_SB_EEEEEEEvNS4_8identityES13_S1D_vS1E_EENS_8epilogue10collective18CollectiveEpilogueINS1G_22Sm90TmaWarpSpecializedILi4ELi2ELi16ELb1ELb0EEEJSI_NS5_IJSF_NSA_ILi32EEEEEESJ_SK_SJ_SK_NS1G_6fusion15FusionCallbacksIS1K_NS1N_17LinCombPerRowBiasISJ_fSJ_SJ_fLi8ELNS_15FloatRoundStyleE2EEESI_S1M_JEEES13_NS14_INS15_ILi2ELi4ELi3EEES18_NSU_INS5_IJS19_S1L_EEENS5_IJS1L_SB_EEEEEEENS4_17SM75_U32x4_LDSM_NENS4_14SM90_TMA_STOREES1X_NS4_17SM90_U32x4_STSM_NENS4_9Copy_AtomIJS20_NS_6half_tEEEEvEEEvvEEEEvNT_6ParamsE)
        /*0720*/ 	.short	0x0210
        /*0722*/ 	.short	0x0770


	//----- nvinfo : EIATTR_SW_WAR
	.align		4
.L_46:
        /*0724*/ 	.byte	0x04, 0x36
        /*0726*/ 	.short	(.L_48 - .L_47)
.L_47:
        /*0728*/ 	.word	0x00000008
.L_48:


//--------------------- .nv.callgraph             --------------------------
	.section	.nv.callgraph,"",@"SHT_CUDA_CALLGRAPH"
	.align	4
	.sectionentsize	8
	.align		4
        /*0000*/ 	.word	0x00000000
	.align		4
        /*0004*/ 	.word	0xffffffff
	.align		4
        /*0008*/ 	.word	index@(_ZN7cutlass13device_kernelINS_4gemm6kernel13GemmUniversalIN4cute5tupleIJiiiiEEENS1_10collective13CollectiveMmaINS1_34MainloopSm90TmaGmmaWarpSpecializedILi4ENS5_IJNS4_1CILi1EEESB_SB_EEENS1_35KernelTmaWarpSpecializedCooperativeEEENS5_IJNSA_ILi128EEENSA_ILi256EEENSA_ILi64EEEEEENS_10bfloat16_tENS5_IJlSB_lEEESJ_SK_NS4_8TiledMMAINS4_8MMA_AtomIJNS4_4SM904GMMA28MMA_64x256x16_F32BF16BF16_SSILNSO_5MajorE0ELSQ_0ELNSO_7ScaleInE1ELSR_1EEEEEENS4_6LayoutINS5_IJNSA_ILi2EEESB_SB_EEENS5_IJSB_NSA_ILi0EEESX_EEEEENS5_IJNS4_10UnderscoreES10_S10_EEEEENS4_13SM90_TMA_LOADENS4_14ComposedLayoutINS4_7SwizzleILi3ELi4ELi3EEENS4_18smem_ptr_flag_bitsILi16EEENSU_INS5_IJNSA_ILi8EEESH_EEENS5_IJSH_SB_EEEEEEEvNS4_8identityES13_S1D_vS1E_EENS_8epilogue10collective18CollectiveEpilogueINS1G_22Sm90TmaWarpSpecializedILi4ELi2ELi16ELb1ELb0EEEJSI_NS5_IJSF_NSA_ILi32EEEEEESJ_SK_SJ_SK_NS1G_6fusion15FusionCallbacksIS1K_NS1N_17LinCombPerRowBiasISJ_fSJ_SJ_fLi8ELNS_15FloatRoundStyleE2EEESI_S1M_JEEES13_NS14_INS15_ILi2ELi4ELi3EEES18_NSU_INS5_IJS19_S1L_EEENS5_IJS1L_SB_EEEEEEENS4_17SM75_U32x4_LDSM_NENS4_14SM90_TMA_STOREES1X_NS4_17SM90_U32x4_STSM_NENS4_9Copy_AtomIJS20_NS_6half_tEEEEvEEEvvEEEEvNT_6ParamsE)
	.align		4
        /*000c*/ 	.word	index@(__assertfail)
	.align		4
        /*0010*/ 	.word	0x00000000
	.align		4
        /*0014*/ 	.word	0xfffffffe
	.align		4
        /*0018*/ 	.word	0x00000000
	.align		4
        /*001c*/ 	.word	0xfffffffd
	.align		4
        /*0020*/ 	.word	0x00000000
	.align		4
        /*0024*/ 	.word	0xfffffffc


//--------------------- .nv.constant4             --------------------------
	.section	.nv.constant4,"a",@progbits
	.align	8
	.align		8
.nv.constant4:
        /*0000*/ 	.dword	__assertfail
	.align		8
        /*0008*/ 	.dword	__unnamed_1
	.align		8
        /*0010*/ 	.dword	__unnamed_2
	.align		8
        /*0018*/ 	.dword	_ZN39_INTERNAL_414d84ff_4_k_cu_08592520_32844cuda3std3__45__cpo5beginE
	.align		8
        /*0020*/ 	.dword	_ZN39_INTERNAL_414d84ff_4_k_cu_08592520_32844cuda3std3__45__cpo3endE
	.align		8
        /*0028*/ 	.dword	_ZN39_INTERNAL_414d84ff_4_k_cu_08592520_32844cuda3std3__45__cpo6cbeginE
	.align		8
        /*0030*/ 	.dword	_ZN39_INTERNAL_414d84ff_4_k_cu_08592520_32844cuda3std3__45__cpo4cendE
	.align		8
        /*0038*/ 	.dword	_ZN39_INTERNAL_414d84ff_4_k_cu_08592520_32844cuda3std3__441_GLOBAL__N__414d84ff_4_k_cu_08592520_32846ignoreE
	.align		8
        /*0040*/ 	.dword	_ZN39_INTERNAL_414d84ff_4_k_cu_08592520_32844cuda3std3__419piecewise_constructE
	.align		8
        /*0048*/ 	.dword	_ZN39_INTERNAL_414d84ff_4_k_cu_08592520_32844cuda3std3__48in_placeE
	.align		8
        /*0050*/ 	.dword	_ZN39_INTERNAL_414d84ff_4_k_cu_08592520_32844cuda3std6ranges3__45__cpo4swapE
	.align		8
        /*0058*/ 	.dword	_ZN39_INTERNAL_414d84ff_4_k_cu_08592520_32844cuda3std6ranges3__45__cpo9iter_moveE
	.align		8
        /*0060*/ 	.dword	_ZN39_INTERNAL_414d84ff_4_k_cu_08592520_32844cute7productE
	.align		8
        /*0068*/ 	.dword	_ZN39_INTERNAL_414d84ff_4_k_cu_08592520_32844cute1_E
	.align		8
        /*0070*/ 	.dword	$str$22
	.align		8
        /*0078*/ 	.dword	$str$23
	.align		8
        /*0080*/ 	.dword	$str$26
	.align		8
        /*0088*/ 	.dword	$str$27


//--------------------- .text._ZN7cutlass13device_kernelINS_4gemm6kernel13GemmUniversalIN4cute5tupleIJiiiiEEENS1_10collective13CollectiveMmaINS1_34MainloopSm90TmaGmmaWarpSpecializedILi4ENS5_IJNS4_1CILi1EEESB_SB_EEENS1_35KernelTmaWarpSpecializedCooperativeEEENS5_IJNSA_ILi128EEENSA_ILi256EEENSA_ILi64EEEEEENS_10bfloat16_tENS5_IJlSB_lEEESJ_SK_NS4_8TiledMMAINS4_8MMA_AtomIJNS4_4SM904GMMA28MMA_64x256x16_F32BF16BF16_SSILNSO_5MajorE0ELSQ_0ELNSO_7ScaleInE1ELSR_1EEEEEENS4_6LayoutINS5_IJNSA_ILi2EEESB_SB_EEENS5_IJSB_NSA_ILi0EEESX_EEEEENS5_IJNS4_10UnderscoreES10_S10_EEEEENS4_13SM90_TMA_LOADENS4_14ComposedLayoutINS4_7SwizzleILi3ELi4ELi3EEENS4_18smem_ptr_flag_bitsILi16EEENSU_INS5_IJNSA_ILi8EEESH_EEENS5_IJSH_SB_EEEEEEEvNS4_8identityES13_S1D_vS1E_EENS_8epilogue10collective18CollectiveEpilogueINS1G_22Sm90TmaWarpSpecializedILi4ELi2ELi16ELb1ELb0EEEJSI_NS5_IJSF_NSA_ILi32EEEEEESJ_SK_SJ_SK_NS1G_6fusion15FusionCallbacksIS1K_NS1N_17LinCombPerRowBiasISJ_fSJ_SJ_fLi8ELNS_15FloatRoundStyleE2EEESI_S1M_JEEES13_NS14_INS15_ILi2ELi4ELi3EEES18_NSU_INS5_IJS19_S1L_EEENS5_IJS1L_SB_EEEEEEENS4_17SM75_U32x4_LDSM_NENS4_14SM90_TMA_STOREES1X_NS4_17SM90_U32x4_STSM_NENS4_9Copy_AtomIJS20_NS_6half_tEEEEvEEEvvEEEEvNT_6ParamsE --------------------------
	.section	.text._ZN7cutlass13device_kernelINS_4gemm6kernel13GemmUniversalIN4cute5tupleIJiiiiEEENS1_10collective13CollectiveMmaINS1_34MainloopSm90TmaGmmaWarpSpecializedILi4ENS5_IJNS4_1CILi1EEESB_SB_EEENS1_35KernelTmaWarpSpecializedCooperativeEEENS5_IJNSA_ILi128EEENSA_ILi256EEENSA_ILi64EEEEEENS_10bfloat16_tENS5_IJlSB_lEEESJ_SK_NS4_8TiledMMAINS4_8MMA_AtomIJNS4_4SM904GMMA28MMA_64x256x16_F32BF16BF16_SSILNSO_5MajorE0ELSQ_0ELNSO_7ScaleInE1ELSR_1EEEEEENS4_6LayoutINS5_IJNSA_ILi2EEESB_SB_EEENS5_IJSB_NSA_ILi0EEESX_EEEEENS5_IJNS4_10UnderscoreES10_S10_EEEEENS4_13SM90_TMA_LOADENS4_14ComposedLayoutINS4_7SwizzleILi3ELi4ELi3EEENS4_18smem_ptr_flag_bitsILi16EEENSU_INS5_IJNSA_ILi8EEESH_EEENS5_IJSH_SB_EEEEEEEvNS4_8identityES13_S1D_vS1E_EENS_8epilogue10collective18CollectiveEpilogueINS1G_22Sm90TmaWarpSpecializedILi4ELi2ELi16ELb1ELb0EEEJSI_NS5_IJSF_NSA_ILi32EEEEEESJ_SK_SJ_SK_NS1G_6fusion15FusionCallbacksIS1K_NS1N_17LinCombPerRowBiasISJ_fSJ_SJ_fLi8ELNS_15FloatRoundStyleE2EEESI_S1M_JEEES13_NS14_INS15_ILi2ELi4ELi3EEES18_NSU_INS5_IJS19_S1L_EEENS5_IJS1L_SB_EEEEEEENS4_17SM75_U32x4_LDSM_NENS4_14SM90_TMA_STOREES1X_NS4_17SM90_U32x4_STSM_NENS4_9Copy_AtomIJS20_NS_6half_tEEEEvEEEvvEEEEvNT_6ParamsE,"ax",@progbits
	.align	128
.text._ZN7cutlass13device_kernelINS_4gemm6kernel13GemmUniversalIN4cute5tupleIJiiiiEEENS1_10collective13CollectiveMmaINS1_34MainloopSm90TmaGmmaWarpSpecializedILi4ENS5_IJNS4_1CILi1EEESB_SB_EEENS1_35KernelTmaWarpSpecializedCooperativeEEENS5_IJNSA_ILi128EEENSA_ILi256EEENSA_ILi64EEEEEENS_10bfloat16_tENS5_IJlSB_lEEESJ_SK_NS4_8TiledMMAINS4_8MMA_AtomIJNS4_4SM904GMMA28MMA_64x256x16_F32BF16BF16_SSILNSO_5MajorE0ELSQ_0ELNSO_7ScaleInE1ELSR_1EEEEEENS4_6LayoutINS5_IJNSA_ILi2EEESB_SB_EEENS5_IJSB_NSA_ILi0EEESX_EEEEENS5_IJNS4_10UnderscoreES10_S10_EEEEENS4_13SM90_TMA_LOADENS4_14ComposedLayoutINS4_7SwizzleILi3ELi4ELi3EEENS4_18smem_ptr_flag_bitsILi16EEENSU_INS5_IJNSA_ILi8EEESH_EEENS5_IJSH_SB_EEEEEEEvNS4_8identityES13_S1D_vS1E_EENS_8epilogue10collective18CollectiveEpilogueINS1G_22Sm90TmaWarpSpecializedILi4ELi2ELi16ELb1ELb0EEEJSI_NS5_IJSF_NSA_ILi32EEEEEESJ_SK_SJ_SK_NS1G_6fusion15FusionCallbacksIS1K_NS1N_17LinCombPerRowBiasISJ_fSJ_SJ_fLi8ELNS_15FloatRoundStyleE2EEESI_S1M_JEEES13_NS14_INS15_ILi2ELi4ELi3EEES18_NSU_INS5_IJS19_S1L_EEENS5_IJS1L_SB_EEEEEEENS4_17SM75_U32x4_LDSM_NENS4_14SM90_TMA_STOREES1X_NS4_17SM90_U32x4_STSM_NENS4_9Copy_AtomIJS20_NS_6half_tEEEEvEEEvvEEEEvNT_6ParamsE:
        .type           _ZN7cutlass13device_kernelINS_4gemm6kernel13GemmUniversalIN4cute5tupleIJiiiiEEENS1_10collective13CollectiveMmaINS1_34MainloopSm90TmaGmmaWarpSpecializedILi4ENS5_IJNS4_1CILi1EEESB_SB_EEENS1_35KernelTmaWarpSpecializedCooperativeEEENS5_IJNSA_ILi128EEENSA_ILi256EEENSA_ILi64EEEEEENS_10bfloat16_tENS5_IJlSB_lEEESJ_SK_NS4_8TiledMMAINS4_8MMA_AtomIJNS4_4SM904GMMA28MMA_64x256x16_F32BF16BF16_SSILNSO_5MajorE0ELSQ_0ELNSO_7ScaleInE1ELSR_1EEEEEENS4_6LayoutINS5_IJNSA_ILi2EEESB_SB_EEENS5_IJSB_NSA_ILi0EEESX_EEEEENS5_IJNS4_10UnderscoreES10_S10_EEEEENS4_13SM90_TMA_LOADENS4_14ComposedLayoutINS4_7SwizzleILi3ELi4ELi3EEENS4_18smem_ptr_flag_bitsILi16EEENSU_INS5_IJNSA_ILi8EEESH_EEENS5_IJSH_SB_EEEEEEEvNS4_8identityES13_S1D_vS1E_EENS_8epilogue10collective18CollectiveEpilogueINS1G_22Sm90TmaWarpSpecializedILi4ELi2ELi16ELb1ELb0EEEJSI_NS5_IJSF_NSA_ILi32EEEEEESJ_SK_SJ_SK_NS1G_6fusion15FusionCallbacksIS1K_NS1N_17LinCombPerRowBiasISJ_fSJ_SJ_fLi8ELNS_15FloatRoundStyleE2EEESI_S1M_JEEES13_NS14_INS15_ILi2ELi4ELi3EEES18_NSU_INS5_IJS19_S1L_EEENS5_IJS1L_SB_EEEEEEENS4_17SM75_U32x4_LDSM_NENS4_14SM90_TMA_STOREES1X_NS4_17SM90_U32x4_STSM_NENS4_9Copy_AtomIJS20_NS_6half_tEEEEvEEEvvEEEEvNT_6ParamsE,@function
        .size           _ZN7cutlass13device_kernelINS_4gemm6kernel13GemmUniversalIN4cute5tupleIJiiiiEEENS1_10collective13CollectiveMmaINS1_34MainloopSm90TmaGmmaWarpSpecializedILi4ENS5_IJNS4_1CILi1EEESB_SB_EEENS1_35KernelTmaWarpSpecializedCooperativeEEENS5_IJNSA_ILi128EEENSA_ILi256EEENSA_ILi64EEEEEENS_10bfloat16_tENS5_IJlSB_lEEESJ_SK_NS4_8TiledMMAINS4_8MMA_AtomIJNS4_4SM904GMMA28MMA_64x256x16_F32BF16BF16_SSILNSO_5MajorE0ELSQ_0ELNSO_7ScaleInE1ELSR_1EEEEEENS4_6LayoutINS5_IJNSA_ILi2EEESB_SB_EEENS5_IJSB_NSA_ILi0EEESX_EEEEENS5_IJNS4_10UnderscoreES10_S10_EEEEENS4_13SM90_TMA_LOADENS4_14ComposedLayoutINS4_7SwizzleILi3ELi4ELi3EEENS4_18smem_ptr_flag_bitsILi16EEENSU_INS5_IJNSA_ILi8EEESH_EEENS5_IJSH_SB_EEEEEEEvNS4_8identityES13_S1D_vS1E_EENS_8epilogue10collective18CollectiveEpilogueINS1G_22Sm90TmaWarpSpecializedILi4ELi2ELi16ELb1ELb0EEEJSI_NS5_IJSF_NSA_ILi32EEEEEESJ_SK_SJ_SK_NS1G_6fusion15FusionCallbacksIS1K_NS1N_17LinCombPerRowBiasISJ_fSJ_SJ_fLi8ELNS_15FloatRoundStyleE2EEESI_S1M_JEEES13_NS14_INS15_ILi2ELi4ELi3EEES18_NSU_INS5_IJS19_S1L_EEENS5_IJS1L_SB_EEEEEEENS4_17SM75_U32x4_LDSM_NENS4_14SM90_TMA_STOREES1X_NS4_17SM90_U32x4_STSM_NENS4_9Copy_AtomIJS20_NS_6half_tEEEEvEEEvvEEEEvNT_6ParamsE,(.L_x_264 - _ZN7cutlass13device_kernelINS_4gemm6kernel13GemmUniversalIN4cute5tupleIJiiiiEEENS1_10collective13CollectiveMmaINS1_34MainloopSm90TmaGmmaWarpSpecializedILi4ENS5_IJNS4_1CILi1EEESB_SB_EEENS1_35KernelTmaWarpSpecializedCooperativeEEENS5_IJNSA_ILi128EEENSA_ILi256EEENSA_ILi64EEEEEENS_10bfloat16_tENS5_IJlSB_lEEESJ_SK_NS4_8TiledMMAINS4_8MMA_AtomIJNS4_4SM904GMMA28MMA_64x256x16_F32BF16BF16_SSILNSO_5MajorE0ELSQ_0ELNSO_7ScaleInE1ELSR_1EEEEEENS4_6LayoutINS5_IJNSA_ILi2EEESB_SB_EEENS5_IJSB_NSA_ILi0EEESX_EEEEENS5_IJNS4_10UnderscoreES10_S10_EEEEENS4_13SM90_TMA_LOADENS4_14ComposedLayoutINS4_7SwizzleILi3ELi4ELi3EEENS4_18smem_ptr_flag_bitsILi16EEENSU_INS5_IJNSA_ILi8EEESH_EEENS5_IJSH_SB_EEEEEEEvNS4_8identityES13_S1D_vS1E_EENS_8epilogue10collective18CollectiveEpilogueINS1G_22Sm90TmaWarpSpecializedILi4ELi2ELi16ELb1ELb0EEEJSI_NS5_IJSF_NSA_ILi32EEEEEESJ_SK_SJ_SK_NS1G_6fusion15FusionCallbacksIS1K_NS1N_17LinCombPerRowBiasISJ_fSJ_SJ_fLi8ELNS_15FloatRoundStyleE2EEESI_S1M_JEEES13_NS14_INS15_ILi2ELi4ELi3EEES18_NSU_INS5_IJS19_S1L_EEENS5_IJS1L_SB_EEEEEEENS4_17SM75_U32x4_LDSM_NENS4_14SM90_TMA_STOREES1X_NS4_17SM90_U32x4_STSM_NENS4_9Copy_AtomIJS20_NS_6half_tEEEEvEEEvvEEEEvNT_6ParamsE)
        .other          _ZN7cutlass13device_kernelINS_4gemm6kernel13GemmUniversalIN4cute5tupleIJiiiiEEENS1_10collective13CollectiveMmaINS1_34MainloopSm90TmaGmmaWarpSpecializedILi4ENS5_IJNS4_1CILi1EEESB_SB_EEENS1_35KernelTmaWarpSpecializedCooperativeEEENS5_IJNSA_ILi128EEENSA_ILi256EEENSA_ILi64EEEEEENS_10bfloat16_tENS5_IJlSB_lEEESJ_SK_NS4_8TiledMMAINS4_8MMA_AtomIJNS4_4SM904GMMA28MMA_64x256x16_F32BF16BF16_SSILNSO_5MajorE0ELSQ_0ELNSO_7ScaleInE1ELSR_1EEEEEENS4_6LayoutINS5_IJNSA_ILi2EEESB_SB_EEENS5_IJSB_NSA_ILi0EEESX_EEEEENS5_IJNS4_10UnderscoreES10_S10_EEEEENS4_13SM90_TMA_LOADENS4_14ComposedLayoutINS4_7SwizzleILi3ELi4ELi3EEENS4_18smem_ptr_flag_bitsILi16EEENSU_INS5_IJNSA_ILi8EEESH_EEENS5_IJSH_SB_EEEEEEEvNS4_8identityES13_S1D_vS1E_EENS_8epilogue10collective18CollectiveEpilogueINS1G_22Sm90TmaWarpSpecializedILi4ELi2ELi16ELb1ELb0EEEJSI_NS5_IJSF_NSA_ILi32EEEEEESJ_SK_SJ_SK_NS1G_6fusion15FusionCallbacksIS1K_NS1N_17LinCombPerRowBiasISJ_fSJ_SJ_fLi8ELNS_15FloatRoundStyleE2EEESI_S1M_JEEES13_NS14_INS15_ILi2ELi4ELi3EEES18_NSU_INS5_IJS19_S1L_EEENS5_IJS1L_SB_EEEEEEENS4_17SM75_U32x4_LDSM_NENS4_14SM90_TMA_STOREES1X_NS4_17SM90_U32x4_STSM_NENS4_9Copy_AtomIJS20_NS_6half_tEEEEvEEEvvEEEEvNT_6ParamsE,@"STO_CUDA_ENTRY STV_DEFAULT"
_ZN7cutlass13device_kernelINS_4gemm6kernel13GemmUniversalIN4cute5tupleIJiiiiEEENS1_10collective13CollectiveMmaINS1_34MainloopSm90TmaGmmaWarpSpecializedILi4ENS5_IJNS4_1CILi1EEESB_SB_EEENS1_35KernelTmaWarpSpecializedCooperativeEEENS5_IJNSA_ILi128EEENSA_ILi256EEENSA_ILi64EEEEEENS_10bfloat16_tENS5_IJlSB_lEEESJ_SK_NS4_8TiledMMAINS4_8MMA_AtomIJNS4_4SM904GMMA28MMA_64x256x16_F32BF16BF16_SSILNSO_5MajorE0ELSQ_0ELNSO_7ScaleInE1ELSR_1EEEEEENS4_6LayoutINS5_IJNSA_ILi2EEESB_SB_EEENS5_IJSB_NSA_ILi0EEESX_EEEEENS5_IJNS4_10UnderscoreES10_S10_EEEEENS4_13SM90_TMA_LOADENS4_14ComposedLayoutINS4_7SwizzleILi3ELi4ELi3EEENS4_18smem_ptr_flag_bitsILi16EEENSU_INS5_IJNSA_ILi8EEESH_EEENS5_IJSH_SB_EEEEEEEvNS4_8identityES13_S1D_vS1E_EENS_8epilogue10collective18CollectiveEpilogueINS1G_22Sm90TmaWarpSpecializedILi4ELi2ELi16ELb1ELb0EEEJSI_NS5_IJSF_NSA_ILi32EEEEEESJ_SK_SJ_SK_NS1G_6fusion15FusionCallbacksIS1K_NS1N_17LinCombPerRowBiasISJ_fSJ_SJ_fLi8ELNS_15FloatRoundStyleE2EEESI_S1M_JEEES13_NS14_INS15_ILi2ELi4ELi3EEES18_NSU_INS5_IJS19_S1L_EEENS5_IJS1L_SB_EEEEEEENS4_17SM75_U32x4_LDSM_NENS4_14SM90_TMA_STOREES1X_NS4_17SM90_U32x4_STSM_NENS4_9Copy_AtomIJS20_NS_6half_tEEEEvEEEvvEEEEvNT_6ParamsE:
[----:B------:R-:W1:Y:S01]  /*0000*/  LDC R1, c[0x0][0x28] ;  /* 0x00000a00ff017b82 */ /* 0x000e620000000800 */
[----:B------:R-:W2:Y:S07]  /*0010*/  S2R R18, SR_TID.X ;  /* 0x0000000000127919 */ /* 0x000eae0000002100 */
[----:B------:R-:W3:Y:S01]  /*0020*/  LDC.64 R4, c[0x0][0x588] ;  /* 0x00016200ff047b82 */ /* 0x000ee20000000a00 */
[----:B------:R-:W-:Y:S01]  /*0030*/  ELECT P0, URZ, PT ;  /* 0x00000000003f782f */ /* 0x000fe20003800000 */
[----:B------:R-:W-:Y:S01]  /*0040*/  BSSY B0, `(.L_x_0) ;  /* 0x0000016000007945 */ /* 0x000fe20003800000 */
[----:B--2---:R-:W-:-:S02]  /*0050*/  SHF.R.U32.HI R11, RZ, 0x5, R18 ;  /* 0x00000005ff0b7819 */ /* 0x004fc40000011612 */
[----:B------:R-:W-:-:S03]  /*0060*/  SHF.R.U32.HI R2, RZ, 0x7, R18 ;  /* 0x00000007ff027819 */ /* 0x000fc60000011612 */
[----:B------:R-:W2:Y:S04]  /*0070*/  SHFL.IDX PT, R0, R11, RZ, 0x1f ;  /* 0x00001fff0b007589 */ /* 0x000ea800000e0000 */
[----:B------:R4:W1:Y:S01]  /*0080*/  SHFL.IDX PT, R9, R2, RZ, 0x1f ;  /* 0x00001fff02097589 */ /* 0x00086200000e0000 */
[----:B--2---:R-:W-:Y:S02]  /*0090*/  ISETP.NE.OR P0, PT, R0, RZ, !P0 ;  /* 0x000000ff0000720c */ /* 0x004fe40004705670 */
[----:B------:R-:W-:-:S11]  /*00a0*/  SHF.R.S32.HI R3, RZ, 0x1f, R0 ;  /* 0x0000001fff037819 */ /* 0x000fd60000011400 */
[----:B-1-34-:R-:W-:Y:S05]  /*00b0*/  @P0 BRA `(.L_x_1) ;  /* 0x0000000000380947 */ /* 0x01afea0003800000 */
[----:B------:R-:W-:Y:S02]  /*00c0*/  ULDC.64 UR4, c[0x0][0x198] ;  /* 0x0000660000047ab9 */ /* 0x000fe40000000a00 */
[----:B------:R-:W-:Y:S02]  /*00d0*/  UIADD3 UR6, UP0, UR4, 0xf0, URZ ;  /* 0x000000f004067890 */ /* 0x000fe4000ff1e03f */
[----:B------:R-:W-:Y:S02]  /*00e0*/  UIADD3 UR8, UP1, UR4, 0x1f0, URZ ;  /* 0x000001f004087890 */ /* 0x000fe4000ff3e03f */
[----:B------:R-:W-:Y:S02]  /*00f0*/  UIADD3 UR10, UP2, UR4, 0x3f0, URZ ;  /* 0x000003f0040a7890 */ /* 0x000fe4000ff5e03f */
[----:B------:R-:W-:Y:S02]  /*0100*/  UIADD3 UR4, UP3, UR4, 0x4f0, URZ ;  /* 0x000004f004047890 */ /* 0x000fe4000ff7e03f */
[----:B------:R-:W-:-:S02]  /*0110*/  UIADD3.X UR7, URZ, UR5, URZ, UP0, !UPT ;  /* 0x000000053f077290 */ /* 0x000fc400087fe43f */
[----:B------:R-:W-:Y:S02]  /*0120*/  UIADD3.X UR9, URZ, UR5, URZ, UP1, !UPT ;  /* 0x000000053f097290 */ /* 0x000fe40008ffe43f */
[----:B------:R-:W-:Y:S02]  /*0130*/  UIADD3.X UR11, URZ, UR5, URZ, UP2, !UPT ;  /* 0x000000053f0b7290 */ /* 0x000fe400097fe43f */
[----:B------:R-:W-:-:S03]  /*0140*/  UIADD3.X UR5, URZ, UR5, URZ, UP3, !UPT ;  /* 0x000000053f057290 */ /* 0x000fc60009ffe43f */
[----:B------:R1:W-:Y:S02]  /*0150*/  UTMACCTL.PF [UR6] ;  /* 0x00000000060079b9 */ /* 0x0003e40008040000 */
[----:B------:R1:W-:Y:S02]  /*0160*/  UTMACCTL.PF [UR8] ;  /* 0x00000000080079b9 */ /* 0x0003e40008040000 */
[----:B------:R1:W-:Y:S02]  /*0170*/  UTMACCTL.PF [UR10] ;  /* 0x000000000a0079b9 */ /* 0x0003e40008040000 */
[----:B------:R1:W-:Y:S02]  /*0180*/  UTMACCTL.PF [UR4] ;  /* 0x00000000040079b9 */ /* 0x0003e40008040000 */
[----:B-1----:R-:W-:Y:S01]  /*0190*/  NOP ;  /* 0x0000000000007918 */ /* 0x002fe20000000000 */
.L_x_1:
[----:B------:R-:W-:Y:S05]  /*01a0*/  BSYNC B0 ;  /* 0x0000000000007941 */ /* 0x000fea0003800000 */
.L_x_0:
[----:B------:R-:W-:Y:S01]  /*01b0*/  ULDC.64 UR4, c[0x0][0x590] ;  /* 0x0001640000047ab9 */ /* 0x000fe20000000a00 */
[----:B------:R-:W-:Y:S01]  /*01c0*/  LEA.HI R3, R3, R0, RZ, 0x2 ;  /* 0x0000000003037211 */ /* 0x000fe200078f10ff */
[----:B------:R-:W-:Y:S01]  /*01d0*/  ULDC.64 UR48, c[0x0][0x208] ;  /* 0x0000820000307ab9 */ /* 0x000fe20000000a00 */
[----:B------:R-:W-:Y:S01]  /*01e0*/  ISETP.NE.U32.AND P1, PT, RZ, UR4, PT ;  /* 0x00000004ff007c0c */ /* 0x000fe2000bf25070 */
[----:B------:R-:W-:Y:S01]  /*01f0*/  IMAD.MOV.U32 R6, RZ, RZ, R4 ;  /* 0x000000ffff067224 */ /* 0x000fe200078e0004 */
[----:B------:R-:W-:Y:S01]  /*0200*/  LOP3.LUT R3, R3, 0xfffffffc, RZ, 0xc0, !PT ;  /* 0xfffffffc03037812 */ /* 0x000fe200078ec0ff */
[----:B------:R-:W-:Y:S01]  /*0210*/  IMAD.MOV.U32 R7, RZ, RZ, R5 ;  /* 0x000000ffff077224 */ /* 0x000fe200078e0005 */
[----:B------:R-:W-:Y:S02]  /*0220*/  ISETP.NE.AND.EX P2, PT, RZ, UR5, PT, P1 ;  /* 0x00000005ff007c0c */ /* 0x000fe4000bf45310 */
[----:B------:R-:W-:Y:S01]  /*0230*/  PRMT R2, RZ, 0x7610, R2 ;  /* 0x00007610ff027816 */ /* 0x000fe20000000002 */
[----:B------:R-:W-:-:S10]  /*0240*/  IMAD.IADD R0, R0, 0x1, -R3 ;  /* 0x0000000100007824 */ /* 0x000fd400078e0a03 */
[----:B------:R-:W-:Y:S05]  /*0250*/  @P2 BRA `(.L_x_2) ;  /* 0x0000000000302947 */ /* 0x000fea0003800000 */
[----:B------:R-:W-:Y:S02]  /*0260*/  ULDC.64 UR6, c[0x0][0x588] ;  /* 0x0001620000067ab9 */ /* 0x000fe40000000a00 */
[----:B------:R-:W-:-:S04]  /*0270*/  ISETP.NE.U32.AND P0, PT, RZ, UR6, PT ;  /* 0x00000006ff007c0c */ /* 0x000fc8000bf05070 */
[----:B------:R-:W-:-:S13]  /*0280*/  ISETP.NE.AND.EX P0, PT, RZ, UR7, PT, P0 ;  /* 0x00000007ff007c0c */ /* 0x000fda000bf05300 */
[----:B------:R-:W-:Y:S05]  /*0290*/  @!P0 BRA `(.L_x_3) ;  /* 0x0000000000108947 */ /* 0x000fea0003800000 */
[----:B------:R-:W2:Y:S02]  /*02a0*/  LDG.E R2, desc[UR48][R6.64] ;  /* 0x0000003006027981 */ /* 0x000ea4000c1e1900 */
[----:B--2---:R-:W-:Y:S02]  /*02b0*/  FSETP.NEU.AND P3, PT, R2, RZ, PT ;  /* 0x000000ff0200720b */ /* 0x004fe40003f6d000 */
[----:B------:R-:W-:Y:S01]  /*02c0*/  MOV R2, 0x1 ;  /* 0x0000000100027802 */ /* 0x000fe20000000f00 */
[----:B------:R-:W-:Y:S10]  /*02d0*/  BRA `(.L_x_2) ;  /* 0x0000000000107947 */ /* 0x000ff40003800000 */
.L_x_3:
[----:B------:R-:W-:Y:S01]  /*02e0*/  ULDC UR6, c[0x0][0x580] ;  /* 0x0001600000067ab9 */ /* 0x000fe20000000800 */
[----:B------:R-:W-:Y:S01]  /*02f0*/  IMAD.MOV.U32 R2, RZ, RZ, 0x1 ;  /* 0x00000001ff027424 */ /* 0x000fe200078e00ff */
[----:B------:R-:W-:Y:S02]  /*0300*/  FSETP.NEU.AND P3, PT, RZ, UR6, PT ;  /* 0x00000006ff007c0b */ /* 0x000fe4000bf6d000 */
[----:B------:R-:W-:-:S11]  /*0310*/  CS2R R6, SRZ ;  /* 0x0000000000067805 */ /* 0x000fd6000001ff00 */
.L_x_2:
[----:B------:R-:W-:Y:S01]  /*0320*/  ISETP.NE.U32.AND P0, PT, R6, RZ, PT ;  /* 0x000000ff0600720c */ /* 0x000fe20003f05070 */
[----:B------:R-:W-:Y:S01]  /*0330*/  IMAD.MOV.U32 R3, RZ, RZ, 0x1 ;  /* 0x00000001ff037424 */ /* 0x000fe200078e00ff */
[----:B------:R-:W-:Y:S02]  /*0340*/  ISETP.NE.AND.EX P1, PT, RZ, UR5, PT, P1 ;  /* 0x00000005ff007c0c */ /* 0x000fe4000bf25310 */
[----:B------:R-:W-:-:S13]  /*0350*/  ISETP.NE.AND.EX P0, PT, R7, RZ, PT, P0 ;  /* 0x000000ff0700720c */ /* 0x000fda0003f05300 */
[----:B------:R-:W-:Y:S05]  /*0360*/  @P0 BRA P1, `(.L_x_4) ;  /* 0x0000000000300947 */ /* 0x000fea0000800000 */
[----:B------:R-:W-:Y:S02]  /*0370*/  ISETP.NE.U32.AND P1, PT, RZ, UR4, PT ;  /* 0x00000004ff007c0c */ /* 0x000fe4000bf25070 */
[----:B------:R-:W-:Y:S02]  /*0380*/  ISETP.NE.U32.AND P0, PT, R6, RZ, PT ;  /* 0x000000ff0600720c */ /* 0x000fe40003f05070 */
[----:B------:R-:W-:Y:S02]  /*0390*/  ISETP.NE.AND.EX P1, PT, RZ, UR5, PT, P1 ;  /* 0x00000005ff007c0c */ /* 0x000fe4000bf25310 */
[----:B------:R-:W-:Y:S02]  /*03a0*/  PRMT R2, R2, 0x9910, RZ ;  /* 0x0000991002027816 */ /* 0x000fe400000000ff */
[----:B------:R-:W-:Y:S02]  /*03b0*/  ISETP.NE.AND.EX P0, PT, R7, RZ, PT, P0 ;  /* 0x000000ff0700720c */ /* 0x000fe40003f05300 */
[----:B------:R-:W-:-:S02]  /*03c0*/  ISETP.NE.AND P4, PT, R2, RZ, PT ;  /* 0x000000ff0200720c */ /* 0x000fc40003f85270 */
[----:B------:R-:W-:Y:S02]  /*03d0*/  SEL R3, RZ, 0xffffffff, P3 ;  /* 0xffffffffff037807 */ /* 0x000fe40001800000 */
[----:B------:R-:W-:-:S04]  /*03e0*/  SEL R2, RZ, 0xffffffff, P0 ;  /* 0xffffffffff027807 */ /* 0x000fc80000000000 */
[----:B------:R-:W-:-:S04]  /*03f0*/  @P1 SEL R3, R2, R3, !P4 ;  /* 0x0000000302031207 */ /* 0x000fc80006000000 */
[----:B------:R-:W-:-:S04]  /*0400*/  LOP3.LUT R3, R3, 0x1, RZ, 0xc0, !PT ;  /* 0x0000000103037812 */ /* 0x000fc800078ec0ff */
[----:B------:R-:W-:-:S04]  /*0410*/  ISETP.NE.U32.AND P0, PT, R3, 0x1, PT ;  /* 0x000000010300780c */ /* 0x000fc80003f05070 */
[----:B------:R-:W-:-:S09]  /*0420*/  SEL R3, RZ, 0x1, !P0 ;  /* 0x00000001ff037807 */ /* 0x000fd20004000000 */
.L_x_4:
[----:B------:R-:W1:Y:S02]  /*0430*/  SHFL.IDX PT, R2, R11, RZ, 0x1f ;  /* 0x00001fff0b027589 */ /* 0x000e6400000e0000 */
[----:B-1----:R-:W-:-:S13]  /*0440*/  ISETP.NE.AND P0, PT, R2, RZ, PT ;  /* 0x000000ff0200720c */ /* 0x002fda0003f05270 */
[----:B------:R-:W-:Y:S05]  /*0450*/  @P0 BRA `(.L_x_5) ;  /* 0x0000000000580947 */ /* 0x000fea0003800000 */
[----:B------:R-:W1:Y:S01]  /*0460*/  S2UR UR8, SR_CgaCtaId ;  /* 0x00000000000879c3 */ /* 0x000e620000008800 */
[----:B------:R-:W-:Y:S01]  /*0470*/  UMOV UR4, 0x400 ;  /* 0x0000040000047882 */ /* 0x000fe20000000000 */
[----:B------:R-:W-:Y:S01]  /*0480*/  UMOV UR5, 0x1 ;  /* 0x0000000100057882 */ /* 0x000fe20000000000 */
[----:B------:R-:W-:Y:S01]  /*0490*/  UMOV UR6, 0x100 ;  /* 0x0000010000067882 */ /* 0x000fe20000000000 */
[----:B------:R-:W-:Y:S01]  /*04a0*/  ELECT P0, URZ, PT ;  /* 0x00000000003f782f */ /* 0x000fe20003800000 */
[----:B------:R-:W-:-:S04]  /*04b0*/  UIADD3 UR6, -UR6, 0x100000, URZ ;  /* 0x0010000006067890 */ /* 0x000fc8000fffe13f */
[----:B------:R-:W-:Y:S02]  /*04c0*/  USHF.L.U32 UR7, UR6, 0xb, URZ ;  /* 0x0000000b06077899 */ /* 0x000fe4000800063f */
[----:B------:R-:W-:Y:S02]  /*04d0*/  USHF.L.U32 UR6, UR6, 0x1, URZ ;  /* 0x0000000106067899 */ /* 0x000fe4000800063f */
[----:B-1----:R-:W-:Y:S02]  /*04e0*/  ULEA UR8, UR8, UR4, 0x18 ;  /* 0x0000000408087291 */ /* 0x002fe4000f8ec03f */
[----:B------:R-:W-:-:S04]  /*04f0*/  UIADD3 UR4, -UR5, 0x100000, URZ ;  /* 0x0010000005047890 */ /* 0x000fc8000fffe13f */
[----:B------:R-:W-:Y:S02]  /*0500*/  USHF.L.U32 UR5, UR4, 0xb, URZ ;  /* 0x0000000b04057899 */ /* 0x000fe4000800063f */
[----:B------:R-:W-:Y:S01]  /*0510*/  USHF.L.U32 UR4, UR4, 0x1, URZ ;  /* 0x0000000104047899 */ /* 0x000fe2000800063f */
[----:B------:R-:W1:Y:S11]  /*0520*/  FENCE.VIEW.ASYNC.S ;  /* 0x00000000000073c6 */ /* 0x000e760000000000 */
[----:B-1----:R1:W2:Y:S01]  /*0530*/  SYNCS.EXCH.64 URZ, [UR8], UR4 ;  /* 0x00000004083f75b2 */ /* 0x0022a20008000100 */
[----:B------:R1:W3:Y:S01]  /*0540*/  SYNCS.EXCH.64 URZ, [UR8+0x20], UR6 ;  /* 0x00002006083f75b2 */ /* 0x0002e20008000100 */
[----:B------:R1:W4:Y:S01]  /*0550*/  SYNCS.EXCH.64 URZ, [UR8+0x8], UR4 ;  /* 0x00000804083f75b2 */ /* 0x0003220008000100 */
[----:B------:R1:W1:Y:S01]  /*0560*/  SYNCS.EXCH.64 URZ, [UR8+0x28], UR6 ;  /* 0x00002806083f75b2 */ /* 0x0002620008000100 */
[----:B------:R1:W1:Y:S01]  /*0570*/  SYNCS.EXCH.64 URZ, [UR8+0x10], UR4 ;  /* 0x00001004083f75b2 */ /* 0x0002620008000100 */
[----:B------:R1:W1:Y:S01]  /*0580*/  SYNCS.EXCH.64 URZ, [UR8+0x30], UR6 ;  /* 0x00003006083f75b2 */ /* 0x0002620008000100 */
[----:B------:R1:W1:Y:S01]  /*0590*/  SYNCS.EXCH.64 URZ, [UR8+0x18], UR4 ;  /* 0x00001804083f75b2 */ /* 0x0002620008000100 */
[----:B------:R1:W1:Y:S01]  /*05a0*/  SYNCS.EXCH.64 URZ, [UR8+0x38], UR6 ;  /* 0x00003806083f75b2 */ /* 0x0002620008000100 */
[----:B------:R-:W-:Y:S01]  /*05b0*/  NOP ;  /* 0x0000000000007918 */ /* 0x000fe20000000000 */
.L_x_5:
[----:B------:R-:W5:Y:S01]  /*05c0*/  SHFL.IDX PT, R6, R11, RZ, 0x1f ;  /* 0x00001fff0b067589 */ /* 0x000f6200000e0000 */
[----:B------:R-:W1:Y:S01]  /*05d0*/  LDC R2, c[0x0][0x904] ;  /* 0x00024100ff027b82 */ /* 0x000e620000000800 */
[----:B------:R-:W-:Y:S01]  /*05e0*/  NOP ;  /* 0x0000000000007918 */ /* 0x000fe20000000000 */
[----:B-----5:R-:W-:-:S13]  /*05f0*/  ISETP.NE.AND P0, PT, R6, RZ, PT ;  /* 0x000000ff0600720c */ /* 0x020fda0003f05270 */
[----:B------:R-:W-:Y:S05]  /*0600*/  @P0 BRA `(.L_x_6) ;  /* 0x0000000000580947 */ /* 0x000fea0003800000 */
[----:B-1----:R-:W1:Y:S01]  /*0610*/  S2UR UR5, SR_CgaCtaId ;  /* 0x00000000000579c3 */ /* 0x002e620000008800 */
[----:B------:R-:W-:Y:S01]  /*0620*/  UMOV UR4, 0x400 ;  /* 0x0000040000047882 */ /* 0x000fe20000000000 */
[----:B------:R-:W-:Y:S01]  /*0630*/  UMOV UR6, 0x20 ;  /* 0x0000002000067882 */ /* 0x000fe20000000000 */
[----:B------:R-:W-:Y:S01]  /*0640*/  UMOV UR7, 0x100 ;  /* 0x0000010000077882 */ /* 0x000fe20000000000 */
[----:B------:R-:W-:Y:S01]  /*0650*/  ELECT P0, URZ, PT ;  /* 0x00000000003f782f */ /* 0x000fe20003800000 */
[----:B-1----:R-:W-:Y:S02]  /*0660*/  ULEA UR8, UR5, UR4, 0x18 ;  /* 0x0000000405087291 */ /* 0x002fe4000f8ec03f */
[----:B------:R-:W-:-:S04]  /*0670*/  UIADD3 UR4, -UR6, 0x100000, URZ ;  /* 0x0010000006047890 */ /* 0x000fc8000fffe13f */
[----:B------:R-:W-:Y:S02]  /*0680*/  USHF.L.U32 UR5, UR4, 0xb, URZ ;  /* 0x0000000b04057899 */ /* 0x000fe4000800063f */
[----:B------:R-:W-:Y:S02]  /*0690*/  USHF.L.U32 UR4, UR4, 0x1, URZ ;  /* 0x0000000104047899 */ /* 0x000fe4000800063f */
[----:B------:R-:W-:-:S04]  /*06a0*/  UIADD3 UR6, -UR7, 0x100000, URZ ;  /* 0x0010000007067890 */ /* 0x000fc8000fffe13f */
[----:B------:R-:W-:Y:S02]  /*06b0*/  USHF.L.U32 UR7, UR6, 0xb, URZ ;  /* 0x0000000b06077899 */ /* 0x000fe4000800063f */
[----:B------:R-:W-:Y:S01]  /*06c0*/  USHF.L.U32 UR6, UR6, 0x1, URZ ;  /* 0x0000000106067899 */ /* 0x000fe2000800063f */
[----:B------:R-:W1:Y:S03]  /*06d0*/  FENCE.VIEW.ASYNC.S ;  /* 0x00000000000073c6 */ /* 0x000e660000000000 */
[----:B-1----:R1:W1:Y:S08]  /*06e0*/  SYNCS.EXCH.64 URZ, [UR8+0x40], UR4 ;  /* 0x00004004083f75b2 */ /* 0x0022700008000100 */
[----:B------:R1:W1:Y:S01]  /*06f0*/  SYNCS.EXCH.64 URZ, [UR8+0x60], UR6 ;  /* 0x00006006083f75b2 */ /* 0x0002620008000100 */
[----:B------:R1:W1:Y:S01]  /*0700*/  SYNCS.EXCH.64 URZ, [UR8+0x48], UR4 ;  /* 0x00004804083f75b2 */ /* 0x0002620008000100 */
[----:B------:R1:W1:Y:S01]  /*0710*/  SYNCS.EXCH.64 URZ, [UR8+0x68], UR6 ;  /* 0x00006806083f75b2 */ /* 0x0002620008000100 */
[----:B------:R1:W1:Y:S01]  /*0720*/  SYNCS.EXCH.64 URZ, [UR8+0x50], UR4 ;  /* 0x00005004083f75b2 */ /* 0x0002620008000100 */
[----:B------:R1:W1:Y:S01]  /*0730*/  SYNCS.EXCH.64 URZ, [UR8+0x70], UR6 ;  /* 0x00007006083f75b2 */ /* 0x0002620008000100 */
[----:B------:R1:W1:Y:S01]  /*0740*/  SYNCS.EXCH.64 URZ, [UR8+0x58], UR4 ;  /* 0x00005804083f75b2 */ /* 0x0002620008000100 */
[----:B------:R1:W1:Y:S01]  /*0750*/  SYNCS.EXCH.64 URZ, [UR8+0x78], UR6 ;  /* 0x00007806083f75b2 */ /* 0x0002620008000100 */
[----:B------:R-:W-:Y:S01]  /*0760*/  NOP ;  /* 0x0000000000007918 */ /* 0x000fe20000000000 */
.L_x_6:
[----:B------:R-:W5:Y:S01]  /*0770*/  SHFL.IDX PT, R11, R11, RZ, 0x1f ;  /* 0x00001fff0b0b7589 */ /* 0x000f6200000e0000 */
[----:B-1----:R-:W-:Y:S02]  /*0780*/  ISETP.NE.AND P6, PT, R2, 0x1, PT ;  /* 0x000000010200780c */ /* 0x002fe40003fc5270 */
[----:B------:R-:W-:Y:S01]  /*0790*/  ELECT P0, URZ, PT ;  /* 0x00000000003f782f */ /* 0x000fe20003800000 */
[----:B------:R-:W1:Y:S01]  /*07a0*/  S2UR UR37, SR_CgaCtaId ;  /* 0x00000000002579c3 */ /* 0x000e620000008800 */
[----:B------:R-:W2:Y:S01]  /*07b0*/  S2R R6, SR_CTAID.Y ;  /* 0x0000000000067919 */ /* 0x000ea20000002600 */
[----:B------:R-:W-:Y:S01]  /*07c0*/  P2R R7, PR, RZ, 0x40 ;  /* 0x00000040ff077803 */ /* 0x000fe20000000000 */
[----:B------:R-:W-:Y:S01]  /*07d0*/  UMOV UR4, 0x20 ;  /* 0x0000002000047882 */ /* 0x000fe20000000000 */
[----:B------:R-:W-:Y:S01]  /*07e0*/  ISETP.NE.AND P3, PT, R0, RZ, PT ;  /* 0x000000ff0000720c */ /* 0x000fe20003f65270 */
[----:B------:R-:W3:Y:S01]  /*07f0*/  S2R R8, SR_CTAID.X ;  /* 0x0000000000087919 */ /* 0x000ee20000002500 */
[----:B------:R-:W-:Y:S01]  /*0800*/  ISETP.NE.AND P4, PT, R9, RZ, PT ;  /* 0x000000ff0900720c */ /* 0x000fe20003f85270 */
[----:B------:R-:W-:Y:S01]  /*0810*/  NOP ;  /* 0x0000000000007918 */ /* 0x000fe20000000000 */
[----:B------:R-:W-:Y:S01]  /*0820*/  UMOV UR38, 0x1 ;  /* 0x0000000100267882 */ /* 0x000fe20000000000 */
[----:B------:R-:W-:Y:S01]  /*0830*/  BSSY B6, `(.L_x_7) ;  /* 0x00009ce000067945 */ /* 0x000fe20003800000 */
[----:B------:R-:W3:Y:S08]  /*0840*/  @P6 LDC R17, c[0x0][0x10] ;  /* 0x00000400ff116b82 */ /* 0x000ef00000000800 */
[----:B------:R-:W4:Y:S01]  /*0850*/  @!P6 LDC R7, c[0x0][0xc] ;  /* 0x00000300ff07eb82 */ /* 0x000f220000000800 */
[----:B-----5:R-:W-:-:S02]  /*0860*/  ISETP.NE.OR P1, PT, R11, RZ, !P0 ;  /* 0x000000ff0b00720c */ /* 0x020fc40004725670 */
[----:B------:R-:W-:Y:S02]  /*0870*/  @P6 MOV R11, RZ ;  /* 0x000000ff000b6202 */ /* 0x000fe40000000f00 */
[----:B------:R-:W-:-:S04]  /*0880*/  ISETP.EQ.OR P0, PT, R0, 0x3, !P3 ;  /* 0x000000030000780c */ /* 0x000fc80005f02670 */
[----:B------:R-:W-:Y:S01]  /*0890*/  ISETP.EQ.AND P0, PT, R9, RZ, P0 ;  /* 0x000000ff0900720c */ /* 0x000fe20000702270 */
[----:B--2---:R-:W-:-:S04]  /*08a0*/  @P6 IMAD.MOV.U32 R10, RZ, RZ, R6 ;  /* 0x000000ffff0a6224 */ /* 0x004fc800078e0006 */
[----:B------:R-:W-:Y:S01]  /*08b0*/  VOTEU.ALL UP0, P1 ;  /* 0x00000000003f7886 */ /* 0x000fe20000800000 */
[----:B------:R-:W-:Y:S01]  /*08c0*/  VOTEU.ALL UP1, P1 ;  /* 0x00000000003f7886 */ /* 0x000fe20000820000 */
[----:B------:R-:W-:Y:S01]  /*08d0*/  SEL R22, RZ, 0x1, !P0 ;  /* 0x00000001ff167807 */ /* 0x000fe20004000000 */
[----:B---3--:R-:W-:Y:S02]  /*08e0*/  @P6 IMAD.WIDE.U32 R16, R8, R17, R10 ;  /* 0x0000001108106225 */ /* 0x008fe400078e000a */
[----:B------:R-:W-:Y:S01]  /*08f0*/  @!UP0 UMOV UR6, 0x400 ;  /* 0x0000040000068882 */ /* 0x000fe20000000000 */
[----:B------:R-:W-:-:S04]  /*0900*/  @!UP0 UIADD3 UR4, -UR4, 0x100000, URZ ;  /* 0x0010000004048890 */ /* 0x000fc8000fffe13f */
[----:B------:R-:W-:Y:S02]  /*0910*/  @!UP0 USHF.L.U32 UR5, UR4, 0xb, URZ ;  /* 0x0000000b04058899 */ /* 0x000fe4000800063f */
[----:B------:R-:W-:Y:S01]  /*0920*/  @!UP0 USHF.L.U32 UR4, UR4, 0x1, URZ ;  /* 0x0000000104048899 */ /* 0x000fe2000800063f */
[----:B------:R-:W-:Y:S01]  /*0930*/  @P6 IMAD.MOV.U32 R11, RZ, RZ, RZ ;  /* 0x000000ffff0b6224 */ /* 0x000fe200078e00ff */
[----:B-1----:R-:W-:Y:S01]  /*0940*/  @!UP0 ULEA UR8, UR37, UR6, 0x18 ;  /* 0x0000000625088291 */ /* 0x002fe2000f8ec03f */
[----:B------:R-:W-:Y:S01]  /*0950*/  @!P6 IMAD.MOV.U32 R10, RZ, RZ, R6 ;  /* 0x000000ffff0ae224 */ /* 0x000fe200078e0006 */
[----:B------:R-:W-:Y:S01]  /*0960*/  VOTEU.ALL UP0, P1 ;  /* 0x00000000003f7886 */ /* 0x000fe20000800000 */
[----:B------:R-:W-:Y:S01]  /*0970*/  ULDC UR6, c[0x0][0xc] ;  /* 0x0000030000067ab9 */ /* 0x000fe20000000800 */
[----:B------:R-:W-:Y:S01]  /*0980*/  ULDC UR7, c[0x0][0x10] ;  /* 0x0000040000077ab9 */ /* 0x000fe20000000800 */
[----:B------:R-:W-:Y:S01]  /*0990*/  @P6 IMAD.IADD R17, R17, 0x1, R11 ;  /* 0x0000000111116824 */ /* 0x000fe200078e020b */
[----:B------:R-:W-:Y:S01]  /*09a0*/  IADD3 R11, R9, -0x1, RZ ;  /* 0xffffffff090b7810 */ /* 0x000fe20007ffe0ff */
[----:B------:R-:W-:Y:S01]  /*09b0*/  IMAD.MOV.U32 R9, RZ, RZ, RZ ;  /* 0x000000ffff097224 */ /* 0x000fe200078e00ff */
[----:B------:R-:W-:-:S02]  /*09c0*/  ISETP.EQ.AND P1, PT, R0, 0x2, !P4 ;  /* 0x000000020000780c */ /* 0x000fc40006722270 */
[----:B------:R-:W-:Y:S01]  /*09d0*/  ISETP.GE.U32.AND P5, PT, R11, 0x2, PT ;  /* 0x000000020b00780c */ /* 0x000fe20003fa6070 */
[----:B----4-:R-:W-:Y:S01]  /*09e0*/  @!P6 IMAD.WIDE.U32 R6, R7, R10, R8 ;  /* 0x0000000a0706e225 */ /* 0x010fe200078e0008 */
[----:B------:R-:W1:Y:S02]  /*09f0*/  FENCE.VIEW.ASYNC.S ;  /* 0x00000000000073c6 */ /* 0x000e640000000000 */
[----:B-1----:R-:W1:Y:S01]  /*0a00*/  @!UP0 SYNCS.EXCH.64 URZ, [UR8+0x80], UR4 ;  /* 0x00008004083f85b2 */ /* 0x002e620008000100 */
[----:B------:R-:W-:Y:S01]  /*0a10*/  SEL R19, RZ, 0x1, !P1 ;  /* 0x00000001ff137807 */ /* 0x000fe20004800000 */
[----:B------:R-:W-:Y:S01]  /*0a20*/  @!P6 IMAD.MOV.U32 R16, RZ, RZ, R6 ;  /* 0x000000ffff10e224 */ /* 0x000fe200078e0006 */
[----:B------:R-:W-:Y:S01]  /*0a30*/  SEL R22, R22, 0x2, P5 ;  /* 0x0000000216167807 */ /* 0x000fe20002800000 */
[----:B------:R-:W-:Y:S01]  /*0a40*/  @!P6 IMAD.MOV.U32 R17, RZ, RZ, R7 ;  /* 0x000000ffff11e224 */ /* 0x000fe200078e0007 */
[----:B------:R-:W-:Y:S01]  /*0a50*/  SEL R19, R19, 0x2, P5 ;  /* 0x0000000213137807 */ /* 0x000fe20002800000 */
[----:B------:R2:W1:Y:S01]  /*0a60*/  @!UP1 SYNCS.EXCH.64 URZ, [UR8+0x88], UR4 ;  /* 0x00008804083f95b2 */ /* 0x0004620008000100 */
[----:B------:R-:W-:Y:S01]  /*0a70*/  NOP ;  /* 0x0000000000007918 */ /* 0x000fe20000000000 */
[----:B--2---:R-:W-:-:S03]  /*0a80*/  UIMAD.WIDE.U32 UR4, UR6, UR7, URZ ;  /* 0x00000007060472a5 */ /* 0x004fc6000f8e003f */
[----:B------:R-:W-:Y:S02]  /*0a90*/  ULDC UR6, c[0x0][0x14] ;  /* 0x0000050000067ab9 */ /* 0x000fe40000000800 */
[----:B------:R-:W-:Y:S02]  /*0aa0*/  UIMAD.WIDE.U32 UR46, UR4, UR6, URZ ;  /* 0x00000006042e72a5 */ /* 0x000fe4000f8e003f */
[----:B------:R-:W-:-:S04]  /*0ab0*/  UIMAD UR39, UR5, UR6, URZ ;  /* 0x00000006052772a4 */ /* 0x000fc8000f8e023f */
[----:B------:R-:W-:Y:S01]  /*0ac0*/  UIADD3 UR39, UR47, UR39, URZ ;  /* 0x000000272f277290 */ /* 0x000fe2000fffe03f */
[----:B-1----:R-:W-:Y:S06]  /*0ad0*/  BAR.SYNC.DEFER_BLOCKING 0x0 ;  /* 0x0000000000007b1d */ /* 0x002fec0000010000 */
[----:B------:R-:W-:Y:S05]  /*0ae0*/  @!P4 BRA `(.L_x_8) ;  /* 0x0000006c0004c947 */ /* 0x000fea0003800000 */
[----:B------:R-:W-:-:S13]  /*0af0*/  ISETP.GT.U32.AND P0, PT, R11, 0x1, PT ;  /* 0x000000010b00780c */ /* 0x000fda0003f04070 */
[----:B------:R-:W-:Y:S05]  /*0b00*/  @P0 BRA `(.L_x_9) ;  /* 0x0000009800800947 */ /* 0x000fea0003800000 */
[----:B------:R-:W-:Y:S01]  /*0b10*/  ULDC.64 UR4, c[0x0][0x8f8] ;  /* 0x00023e0000047ab9 */ /* 0x000fe20000000a00 */
[----:B------:R-:W-:Y:S01]  /*0b20*/  UMOV UR43, 0xffffffff ;  /* 0xffffffff002b7882 */ /* 0x000fe20000000000 */
[----:B------:R-:W-:Y:S01]  /*0b30*/  ISETP.GE.U32.AND P0, PT, R16, UR4, PT ;  /* 0x0000000410007c0c */ /* 0x000fe2000bf06070 */
[----:B------:R-:W-:Y:S01]  /*0b40*/  IMAD.MOV.U32 R153, RZ, RZ, -0x1 ;  /* 0xffffffffff997424 */ /* 0x000fe200078e00ff */
[----:B------:R-:W-:Y:S02]  /*0b50*/  PRMT R152, RZ, 0x7610, R152 ;  /* 0x00007610ff987816 */ /* 0x000fe40000000098 */
[----:B------:R-:W-:Y:S02]  /*0b60*/  ISETP.GE.U32.AND.EX P0, PT, R17, UR5, PT, P0 ;  /* 0x0000000511007c0c */ /* 0x000fe4000bf06100 */
[----:B------:R-:W-:Y:S02]  /*0b70*/  MOV R154, 0xffffffff ;  /* 0xffffffff009a7802 */ /* 0x000fe40000000f00 */
[----:B------:R-:W-:-:S09]  /*0b80*/  PRMT R0, RZ, 0x7610, R0 ;  /* 0x00007610ff007816 */ /* 0x000fd20000000000 */
[----:B------:R-:W-:Y:S05]  /*0b90*/  @P0 BRA `(.L_x_10) ;  /* 0x0000000400580947 */ /* 0x000fea0003800000 */
[----:B------:R-:W1:Y:S01]  /*0ba0*/  LDC.64 R14, c[0x0][0x8d0] ;  /* 0x00023400ff0e7b82 */ /* 0x000e620000000a00 */
[----:B------:R-:W-:Y:S02]  /*0bb0*/  IMAD.MOV.U32 R4, RZ, RZ, R16 ;  /* 0x000000ffff047224 */ /* 0x000fe400078e0010 */
[----:B------:R-:W-:-:S05]  /*0bc0*/  IMAD.MOV.U32 R5, RZ, RZ, R17 ;  /* 0x000000ffff057224 */ /* 0x000fca00078e0011 */
[----:B------:R-:W2:Y:S08]  /*0bd0*/  LDC R0, c[0x0][0x8d8] ;  /* 0x00023600ff007b82 */ /* 0x000eb00000000800 */
[----:B------:R-:W3:Y:S01]  /*0be0*/  LDC.64 R20, c[0x0][0x8c8] ;  /* 0x00023200ff147b82 */ /* 0x000ee20000000a00 */
[----:B-1----:R-:W-:-:S04]  /*0bf0*/  ISETP.NE.U32.AND P0, PT, R14, RZ, PT ;  /* 0x000000ff0e00720c */ /* 0x002fc80003f05070 */
[----:B------:R-:W-:-:S13]  /*0c00*/  ISETP.NE.AND.EX P0, PT, R15, RZ, PT, P0 ;  /* 0x000000ff0f00720c */ /* 0x000fda0003f05300 */
[----:B--23--:R-:W-:Y:S05]  /*0c10*/  @!P0 BRA `(.L_x_11) ;  /* 0x0000000000288947 */ /* 0x00cfea0003800000 */
[----:B------:R-:W1:Y:S02]  /*0c20*/  LDC R3, c[0x0][0x8dc] ;  /* 0x00023700ff037b82 */ /* 0x000e640000000800 */
[----:B-1----:R-:W-:-:S04]  /*0c30*/  IADD3 R3, P0, R16, R3, RZ ;  /* 0x0000000310037210 */ /* 0x002fc80007f1e0ff */
[----:B------:R-:W-:-:S05]  /*0c40*/  IADD3.X R11, RZ, R17, RZ, P0, !PT ;  /* 0x00000011ff0b7210 */ /* 0x000fca00007fe4ff */
[----:B------:R-:W-:-:S04]  /*0c50*/  IMAD.WIDE.U32 R4, R11, R14, RZ ;  /* 0x0000000e0b047225 */ /* 0x000fc800078e00ff */
[----:B------:R-:W-:-:S04]  /*0c60*/  IMAD.WIDE.U32 R6, P0, R3, R15, R4 ;  /* 0x0000000f03067225 */ /* 0x000fc80007800004 */
[----:B------:R-:W-:-:S04]  /*0c70*/  IMAD.WIDE.U32 R4, R3, R14, RZ ;  /* 0x0000000e03047225 */ /* 0x000fc800078e00ff */
[----:B------:R-:W-:Y:S01]  /*0c80*/  IMAD.X R13, RZ, RZ, RZ, P0 ;  /* 0x000000ffff0d7224 */ /* 0x000fe200000e06ff */
[----:B------:R-:W-:Y:S01]  /*0c90*/  IADD3 RZ, P0, R5, R6, RZ ;  /* 0x0000000605ff7210 */ /* 0x000fe20007f1e0ff */
[----:B------:R-:W-:-:S04]  /*0ca0*/  IMAD.MOV.U32 R12, RZ, RZ, R7 ;  /* 0x000000ffff0c7224 */ /* 0x000fc800078e0007 */
[----:B------:R-:W-:-:S08]  /*0cb0*/  IMAD.WIDE.U32.X R4, R11, R15, R12, P0 ;  /* 0x0000000f0b047225 */ /* 0x000fd000000e040c */
.L_x_11:
[-CC-:B------:R-:W-:Y:S01]  /*0cc0*/  SHF.R.U64 R27, R4, R0.reuse, R5.reuse ;  /* 0x00000000041b7219 */ /* 0x180fe20000001205 */
[----:B------:R-:W1:Y:S01]  /*0cd0*/  LDC.64 R24, c[0x0][0x8e8] ;  /* 0x00023a00ff187b82 */ /* 0x000e620000000a00 */
[----:B------:R-:W-:Y:S01]  /*0ce0*/  SHF.R.U32.HI R0, RZ, R0, R5 ;  /* 0x00000000ff007219 */ /* 0x000fe20000011605 */
[----:B------:R-:W-:Y:S01]  /*0cf0*/  ULDC UR4, c[0x0][0x150] ;  /* 0x0000540000047ab9 */ /* 0x000fe20000000800 */
[----:B------:R-:W-:-:S05]  /*0d00*/  IADD3 R3, P0, RZ, -R27, RZ ;  /* 0x8000001bff037210 */ /* 0x000fca0007f1e0ff */
[----:B------:R-:W-:Y:S01]  /*0d10*/  IMAD.X R5, RZ, RZ, ~R0, P0 ;  /* 0x000000ffff057224 */ /* 0x000fe200000e0e00 */
[----:B------:R-:W2:Y:S03]  /*0d20*/  LDC R6, c[0x0][0x8c0] ;  /* 0x00023000ff067b82 */ /* 0x000ea60000000800 */
[-C--:B------:R-:W-:Y:S02]  /*0d30*/  IMAD R0, R5, R20.reuse, RZ ;  /* 0x0000001405007224 */ /* 0x080fe400078e02ff */
[----:B------:R-:W-:-:S03]  /*0d40*/  IMAD.WIDE.U32 R4, R3, R20, R16 ;  /* 0x0000001403047225 */ /* 0x000fc600078e0010 */
[----:B------:R-:W3:Y:S01]  /*0d50*/  LDC R14, c[0x0][0x8b0] ;  /* 0x00022c00ff0e7b82 */ /* 0x000ee20000000800 */
[----:B------:R-:W-:Y:S01]  /*0d60*/  IMAD R3, R3, R21, R0 ;  /* 0x0000001503037224 */ /* 0x000fe200078e0200 */
[----:B------:R-:W-:-:S04]  /*0d70*/  I2FP.F32.U32 R0, R8 ;  /* 0x0000000800007245 */ /* 0x000fc80000201000 */
[----:B------:R-:W-:Y:S01]  /*0d80*/  IADD3 R5, R5, R3, RZ ;  /* 0x0000000305057210 */ /* 0x000fe20007ffe0ff */
[----:B------:R-:W-:Y:S01]  /*0d90*/  FMUL R0, R0, UR4 ;  /* 0x0000000400007c20 */ /* 0x000fe20008400000 */
[----:B------:R-:W4:Y:S01]  /*0da0*/  LDC R3, c[0x0][0x144] ;  /* 0x00005100ff037b82 */ /* 0x000f220000000800 */
[----:B-1----:R-:W-:Y:S01]  /*0db0*/  ISETP.NE.U32.AND P0, PT, R24, RZ, PT ;  /* 0x000000ff1800720c */ /* 0x002fe20003f05070 */
[----:B------:R-:W-:-:S03]  /*0dc0*/  ULDC UR4, c[0x0][0x154] ;  /* 0x0000550000047ab9 */ /* 0x000fc60000000800 */
[----:B------:R-:W1:Y:S01]  /*0dd0*/  F2I.U32.TRUNC.NTZ R0, R0 ;  /* 0x0000000000007305 */ /* 0x000e62000020f000 */
[----:B------:R-:W-:Y:S02]  /*0de0*/  ISETP.NE.AND.EX P0, PT, R25, RZ, PT, P0 ;  /* 0x000000ff1900720c */ /* 0x000fe40003f05300 */
[----:B------:R-:W4:Y:S01]  /*0df0*/  LDC R13, c[0x0][0x148] ;  /* 0x00005200ff0d7b82 */ /* 0x000f220000000800 */
[-CC-:B--2---:R-:W-:Y:S02]  /*0e00*/  SHF.R.U64 R12, R4, R6.reuse, R5.reuse ;  /* 0x00000006040c7219 */ /* 0x184fe40000001205 */
[----:B------:R-:W-:Y:S01]  /*0e10*/  SHF.R.U32.HI R5, RZ, R6, R5 ;  /* 0x00000006ff057219 */ /* 0x000fe20000011605 */
[----:B------:R-:W-:Y:S01]  /*0e20*/  IMAD.MOV.U32 R6, RZ, RZ, -0x1 ;  /* 0xffffffffff067424 */ /* 0x000fe200078e00ff */
[----:B------:R-:W-:-:S03]  /*0e30*/  I2FP.F32.U32 R4, R10 ;  /* 0x0000000a00047245 */ /* 0x000fc60000201000 */
[----:B------:R-:W2:Y:S01]  /*0e40*/  LDC R20, c[0x0][0x8a8] ;  /* 0x00022a00ff147b82 */ /* 0x000ea20000000800 */
[-CC-:B---3--:R-:W-:Y:S01]  /*0e50*/  SHF.R.U64 R28, R12, R14.reuse, R5.reuse ;  /* 0x0000000e0c1c7219 */ /* 0x188fe20000001205 */
[----:B------:R-:W-:Y:S01]  /*0e60*/  FMUL R4, R4, UR4 ;  /* 0x0000000404047c20 */ /* 0x000fe20008400000 */
[----:B------:R-:W-:Y:S01]  /*0e70*/  SHF.R.U32.HI R5, RZ, R14, R5 ;  /* 0x0000000eff057219 */ /* 0x000fe20000011605 */
[----:B-1----:R-:W-:Y:S01]  /*0e80*/  IMAD.MOV R0, RZ, RZ, -R0 ;  /* 0x000000ffff007224 */ /* 0x002fe200078e0a00 */
[----:B------:R-:W-:Y:S01]  /*0e90*/  ULDC UR4, c[0x0][0x900] ;  /* 0x0002400000047ab9 */ /* 0x000fe20000000800 */
[----:B------:R1:W3:Y:S01]  /*0ea0*/  F2I.U32.TRUNC.NTZ R11, R4 ;  /* 0x00000004000b7305 */ /* 0x0002e2000020f000 */
[--C-:B------:R-:W-:Y:S01]  /*0eb0*/  SHF.R.U64 R14, R28, UR4, R5.reuse ;  /* 0x000000041c0e7c19 */ /* 0x100fe20008001205 */
[----:B------:R-:W2:Y:S01]  /*0ec0*/  LDC R21, c[0x0][0x8f0] ;  /* 0x00023c00ff157b82 */ /* 0x000ea20000000800 */
[----:B----4-:R-:W-:Y:S01]  /*0ed0*/  IMAD R0, R3, R0, R8 ;  /* 0x0000000003007224 */ /* 0x010fe200078e0208 */
[----:B------:R-:W-:-:S02]  /*0ee0*/  SHF.R.U32.HI R5, RZ, UR4, R5 ;  /* 0x00000004ff057c19 */ /* 0x000fc40008011605 */
[----:B------:R-:W-:Y:S01]  /*0ef0*/  SHF.L.U32 R3, R6, UR4, RZ ;  /* 0x0000000406037c19 */ /* 0x000fe200080006ff */
[----:B-1----:R-:W-:-:S03]  /*0f00*/  IMAD.MOV.U32 R4, RZ, RZ, R14 ;  /* 0x000000ffff047224 */ /* 0x002fc600078e000e */
[----:B------:R-:W1:Y:S08]  /*0f10*/  LDC R23, c[0x0][0x8e0] ;  /* 0x00023800ff177b82 */ /* 0x000e700000000800 */
[----:B------:R-:W4:Y:S01]  /*0f20*/  LDC R26, c[0x0][0x8b8] ;  /* 0x00022e00ff1a7b82 */ /* 0x000f220000000800 */
[----:B---3--:R-:W-:Y:S05]  /*0f30*/  @!P0 BRA `(.L_x_12) ;  /* 0x0000000000288947 */ /* 0x008fea0003800000 */
[----:B------:R-:W3:Y:S02]  /*0f40*/  LDC R9, c[0x0][0x8f4] ;  /* 0x00023d00ff097b82 */ /* 0x000ee40000000800 */
[----:B---3--:R-:W-:-:S04]  /*0f50*/  IADD3 R9, P0, R14, R9, RZ ;  /* 0x000000090e097210 */ /* 0x008fc80007f1e0ff */
        /* <DEDUP_REMOVED lines=8> */
.L_x_12:
[----:B------:R-:W-:Y:S01]  /*0fe0*/  LOP3.LUT R3, RZ, R3, RZ, 0x33, !PT ;  /* 0x00000003ff037212 */ /* 0x000fe200078e33ff */
[----:B------:R-:W-:Y:S01]  /*0ff0*/  USHF.L.U32 UR4, UR38, UR4, URZ ;  /* 0x0000000426047299 */ /* 0x000fe2000800063f */
[----:B--2---:R-:W-:Y:S01]  /*1000*/  SHF.R.U64 R4, R4, R21, R5 ;  /* 0x0000001504047219 */ /* 0x004fe20000001205 */
[----:B------:R-:W-:Y:S01]  /*1010*/  IMAD.MOV R11, RZ, RZ, -R11 ;  /* 0x000000ffff0b7224 */ /* 0x000fe200078e0a0b */
[----:B------:R-:W-:Y:S02]  /*1020*/  LOP3.LUT R3, R28, R3, RZ, 0xc0, !PT ;  /* 0x000000031c037212 */ /* 0x000fe400078ec0ff */
[----:B------:R-:W-:Y:S01]  /*1030*/  IADD3 R5, R20, -0x1, RZ ;  /* 0xffffffff14057810 */ /* 0x000fe20007ffe0ff */
[----:B------:R-:W-:Y:S01]  /*1040*/  IMAD.MOV R6, RZ, RZ, -R4 ;  /* 0x000000ffff067224 */ /* 0x000fe200078e0a04 */
[----:B------:R-:W-:Y:S01]  /*1050*/  R2UR UR43, R27 ;  /* 0x000000001b2b72ca */ /* 0x000fe200000e0000 */
[----:B------:R-:W-:Y:S01]  /*1060*/  IMAD R7, R4, UR4, R3 ;  /* 0x0000000404077c24 */ /* 0x000fe2000f8e0203 */
[----:B------:R-:W-:Y:S01]  /*1070*/  LOP3.LUT R5, R12, R5, RZ, 0xc0, !PT ;  /* 0x000000050c057212 */ /* 0x000fe200078ec0ff */
[----:B------:R-:W-:-:S02]  /*1080*/  @P6 IMAD R0, R13, R11, R10 ;  /* 0x0000000b0d006224 */ /* 0x000fc400078e020a */
[----:B-1----:R-:W-:Y:S02]  /*1090*/  IMAD R3, R6, R23, R14 ;  /* 0x0000001706037224 */ /* 0x002fe400078e020e */
[----:B----4-:R-:W-:Y:S02]  /*10a0*/  IMAD R0, R7, R26, R0 ;  /* 0x0000001a07007224 */ /* 0x010fe400078e0200 */
[----:B------:R-:W-:Y:S02]  /*10b0*/  IMAD R3, R3, R20, R5 ;  /* 0x0000001403037224 */ /* 0x000fe400078e0205 */
[----:B------:R-:W-:-:S03]  /*10c0*/  IMAD.MOV.U32 R4, RZ, RZ, 0x1 ;  /* 0x00000001ff047424 */ /* 0x000fc600078e00ff */
[----:B------:R-:W-:Y:S02]  /*10d0*/  SEL R153, R3, R0, !P6 ;  /* 0x0000000003997207 */ /* 0x000fe40007000000 */
[----:B------:R-:W-:Y:S02]  /*10e0*/  SEL R154, R0, R3, !P6 ;  /* 0x00000003009a7207 */ /* 0x000fe40007000000 */
[----:B------:R-:W-:-:S07]  /*10f0*/  PRMT R0, R4, 0x7610, R0 ;  /* 0x0000761004007816 */ /* 0x000fce0000000000 */
.L_x_10:
[----:B------:R-:W-:-:S08]  /*1100*/  NOP ;  /* 0x0000000000007918 */ /* 0x000fd00000000000 */
[----:B------:R-:W1:Y:S02]  /*1110*/  USETMAXREG.TRY_ALLOC.CTAPOOL UP0, 0xe8 ;  /* 0x000000e8000079c8 */ /* 0x000e640008000600 */
[----:B-1----:R-:W-:-:S13]  /*1120*/  PLOP3.LUT P0, PT, PT, PT, UP0, 0x80, 0x0 ;  /* 0x000000000000781c */ /* 0x002fda0003f0f008 */
[----:B------:R-:W-:Y:S05]  /*1130*/  @!P0 BRA `(.L_x_10) ;  /* 0xfffffffc00f08947 */ /* 0x000fea000383ffff */
[----:B------:R-:W-:Y:S02]  /*1140*/  ULDC.64 UR4, c[0x0][0x590] ;  /* 0x0001640000047ab9 */ /* 0x000fe40000000a00 */
[----:B------:R-:W-:Y:S01]  /*1150*/  IMAD.U32 R165, RZ, RZ, UR4 ;  /* 0x00000004ffa57e24 */ /* 0x000fe2000f8e00ff */
[----:B------:R-:W-:-:S04]  /*1160*/  MOV R164, UR5 ;  /* 0x0000000500a47c02 */ /* 0x000fc80008000f00 */
[----:B------:R-:W-:-:S04]  /*1170*/  ISETP.NE.U32.AND P0, PT, R165, RZ, PT ;  /* 0x000000ffa500720c */ /* 0x000fc80003f05070 */
[----:B------:R-:W-:-:S13]  /*1180*/  ISETP.NE.AND.EX P0, PT, R164, RZ, PT, P0 ;  /* 0x000000ffa400720c */ /* 0x000fda0003f05300 */
[----:B------:R-:W-:Y:S05]  /*1190*/  @P0 BRA `(.L_x_13) ;  /* 0x00000000002c0947 */ /* 0x000fea0003800000 */
[----:B------:R-:W-:Y:S02]  /*11a0*/  ULDC.64 UR4, c[0x0][0x588] ;  /* 0x0001620000047ab9 */ /* 0x000fe40000000a00 */
[----:B------:R-:W-:-:S04]  /*11b0*/  ISETP.NE.U32.AND P0, PT, RZ, UR4, PT ;  /* 0x00000004ff007c0c */ /* 0x000fc8000bf05070 */
[----:B------:R-:W-:-:S13]  /*11c0*/  ISETP.NE.AND.EX P0, PT, RZ, UR5, PT, P0 ;  /* 0x00000005ff007c0c */ /* 0x000fda000bf05300 */
[----:B------:R-:W-:Y:S05]  /*11d0*/  @!P0 BRA `(.L_x_14) ;  /* 0x0000000000108947 */ /* 0x000fea0003800000 */
[----:B------:R-:W1:Y:S02]  /*11e0*/  LDC.64 R4, c[0x0][0x588] ;  /* 0x00016200ff047b82 */ /* 0x000e640000000a00 */
[----:B-1----:R1:W5:Y:S01]  /*11f0*/  LDG.E R155, desc[UR48][R4.64] ;  /* 0x00000030049b7981 */ /* 0x002362000c1e1900 */
[----:B------:R-:W-:Y:S01]  /*1200*/  IMAD.MOV.U32 R152, RZ, RZ, 0x1 ;  /* 0x00000001ff987424 */ /* 0x000fe200078e00ff */
[----:B------:R-:W-:Y:S06]  /*1210*/  BRA `(.L_x_13) ;  /* 0x00000000000c7947 */ /* 0x000fec0003800000 */
.L_x_14:
[----:B------:R-:W-:Y:S01]  /*1220*/  ULDC UR4, c[0x0][0x580] ;  /* 0x0001600000047ab9 */ /* 0x000fe20000000800 */
[----:B------:R-:W-:Y:S02]  /*1230*/  IMAD.MOV.U32 R152, RZ, RZ, 0x1 ;  /* 0x00000001ff987424 */ /* 0x000fe400078e00ff */
[----:B------:R-:W-:-:S07]  /*1240*/  IMAD.U32 R155, RZ, RZ, UR4 ;  /* 0x00000004ff9b7e24 */ /* 0x000fce000f8e00ff */
.L_x_13:
[----:B------:R-:W-:Y:S02]  /*1250*/  ULDC.64 UR4, c[0x0][0x5b0] ;  /* 0x00016c0000047ab9 */ /* 0x000fe40000000a00 */
[----:B------:R-:W-:-:S04]  /*1260*/  ISETP.NE.U32.AND P0, PT, RZ, UR4, PT ;  /* 0x00000004ff007c0c */ /* 0x000fc8000bf05070 */
[----:B------:R-:W-:-:S13]  /*1270*/  ISETP.NE.AND.EX P0, PT, RZ, UR5, PT, P0 ;  /* 0x00000005ff007c0c */ /* 0x000fda000bf05300 */
[----:B------:R-:W-:Y:S05]  /*1280*/  @P0 BRA `(.L_x_15) ;  /* 0x0000000000240947 */ /* 0x000fea0003800000 */
[----:B------:R-:W-:Y:S02]  /*1290*/  ULDC.64 UR4, c[0x0][0x5a8] ;  /* 0x00016a0000047ab9 */ /* 0x000fe40000000a00 */
[----:B------:R-:W-:-:S04]  /*12a0*/  ISETP.NE.U32.AND P0, PT, RZ, UR4, PT ;  /* 0x00000004ff007c0c */ /* 0x000fc8000bf05070 */
[----:B------:R-:W-:-:S13]  /*12b0*/  ISETP.NE.AND.EX P0, PT, RZ, UR5, PT, P0 ;  /* 0x00000005ff007c0c */ /* 0x000fda000bf05300 */
[----:B------:R-:W-:Y:S05]  /*12c0*/  @!P0 BRA `(.L_x_16) ;  /* 0x00000000000c8947 */ /* 0x000fea0003800000 */
[----:B------:R-:W2:Y:S02]  /*12d0*/  LDC.64 R156, c[0x0][0x5a8] ;  /* 0x00016a00ff9c7b82 */ /* 0x000ea40000000a00 */
[----:B--2---:R2:W5:Y:S01]  /*12e0*/  LDG.E R156, desc[UR48][R156.64] ;  /* 0x000000309c9c7981 */ /* 0x004562000c1e1900 */
[----:B------:R-:W-:Y:S05]  /*12f0*/  BRA `(.L_x_15) ;  /* 0x0000000000087947 */ /* 0x000fea0003800000 */
.L_x_16:
[----:B------:R-:W-:Y:S02]  /*1300*/  ULDC UR4, c[0x0][0x5a0] ;  /* 0x0001680000047ab9 */ /* 0x000fe40000000800 */
[----:B------:R-:W-:-:S07]  /*1310*/  MOV R156, UR4 ;  /* 0x00000004009c7c02 */ /* 0x000fce0008000f00 */
.L_x_15:
[----:B------:R-:W-:Y:S01]  /*1320*/  LOP3.LUT P1, RZ, R0, 0xff, RZ, 0xc0, !PT ;  /* 0x000000ff00ff7812 */ /* 0x000fe2000782c0ff */
[----:B------:R-:W-:Y:S01]  /*1330*/  UMOV UR36, URZ ;  /* 0x0000003f00247c82 */ /* 0x000fe20008000000 */
[----:B------:R-:W-:-:S11]  /*1340*/  PLOP3.LUT P0, PT, PT, PT, PT, 0x80, 0x0 ;  /* 0x000000000000781c */ /* 0x000fd60003f0f070 */
[----:B------:R-:W-:Y:S05]  /*1350*/  @!P1 BRA `(.L_x_17) ;  /* 0x00000060004c9947 */ /* 0x000fea0003800000 */
[----:B------:R-:W-:Y:S01]  /*1360*/  ULDC UR4, c[0x0][0x28c] ;  /* 0x0000a30000047ab9 */ /* 0x000fe20000000800 */
[----:B------:R-:W-:Y:S01]  /*1370*/  IMAD.MOV.U32 R160, RZ, RZ, 0x10 ;  /* 0x00000010ffa07424 */ /* 0x000fe200078e00ff */
[----:B------:R-:W-:Y:S01]  /*1380*/  UIADD3 UR4, UR4, 0x3f, URZ ;  /* 0x0000003f04047890 */ /* 0x000fe2000fffe03f */
[----:B------:R-:W-:Y:S01]  /*1390*/  LOP3.LUT P0, RZ, R18, 0x4, RZ, 0xc0, !PT ;  /* 0x0000000412ff7812 */ /* 0x000fe2000780c0ff */
[--C-:B-----5:R-:W-:Y:S01]  /*13a0*/  IMAD.MOV.U32 R158, RZ, RZ, R155.reuse ;  /* 0x000000ffff9e7224 */ /* 0x120fe200078e009b */
[----:B------:R-:W-:Y:S01]  /*13b0*/  LOP3.LUT R162, R22, 0x1, RZ, 0xfc, !PT ;  /* 0x0000000116a27812 */ /* 0x000fe200078efcff */
[----:B------:R-:W-:Y:S01]  /*13c0*/  USHF.R.S32.HI UR5, URZ, 0x1f, UR4 ;  /* 0x0000001f3f057899 */ /* 0x000fe20008011404 */
[----:B------:R-:W-:Y:S01]  /*13d0*/  LOP3.LUT R163, R19, 0x1, RZ, 0xfc, !PT ;  /* 0x0000000113a37812 */ /* 0x000fe200078efcff */
[----:B------:R-:W-:Y:S01]  /*13e0*/  IMAD.MOV.U32 R161, RZ, RZ, R155 ;  /* 0x000000ffffa17224 */ /* 0x000fe200078e009b */
[C---:B--2---:R-:W-:Y:S01]  /*13f0*/  PRMT R157, R152.reuse, 0x7610, R157 ;  /* 0x00007610989d7816 */ /* 0x044fe2000000009d */
[----:B------:R-:W-:Y:S01]  /*1400*/  ULEA.HI UR5, UR5, UR4, URZ, 0x6 ;  /* 0x0000000405057291 */ /* 0x000fe2000f8f303f */
[----:B------:R-:W-:Y:S01]  /*1410*/  PRMT R159, R152, 0x7610, R159 ;  /* 0x00007610989f7816 */ /* 0x000fe2000000009f */
[----:B------:R-:W-:Y:S01]  /*1420*/  ULDC.64 UR54, c[0x0][0x198] ;  /* 0x0000660000367ab9 */ /* 0x000fe20000000a00 */
[----:B------:R-:W-:Y:S01]  /*1430*/  SEL R160, R160, 0xfffffff0, !P0 ;  /* 0xfffffff0a0a07807 */ /* 0x000fe20004000000 */
[----:B------:R-:W-:Y:S01]  /*1440*/  UMOV UR44, URZ ;  /* 0x0000003f002c7c82 */ /* 0x000fe20008000000 */
[----:B------:R-:W-:Y:S01]  /*1450*/  UMOV UR45, URZ ;  /* 0x0000003f002d7c82 */ /* 0x000fe20008000000 */
[----:B------:R-:W-:Y:S01]  /*1460*/  USHF.R.S32.HI UR51, URZ, 0x6, UR5 ;  /* 0x000000063f337899 */ /* 0x000fe20008011405 */
[----:B------:R-:W-:Y:S01]  /*1470*/  UMOV UR50, URZ ;  /* 0x0000003f00327c82 */ /* 0x000fe20008000000 */
[----:B------:R-:W-:-:S10]  /*1480*/  UMOV UR36, URZ ;  /* 0x0000003f00247c82 */ /* 0x000fd40008000000 */
.L_x_136:
[----:B------:R-:W-:Y:S01]  /*1490*/  LOP3.LUT R0, R18, 0x80, RZ, 0xc0, !PT ;  /* 0x0000008012007812 */ /* 0x000fe200078ec0ff */
[----:B------:R-:W2:Y:S01]  /*14a0*/  S2UR UR52, SR_CgaCtaId ;  /* 0x00000000003479c3 */ /* 0x000ea20000008800 */
[----:B------:R-:W-:Y:S02]  /*14b0*/  UMOV UR53, 0x400 ;  /* 0x0000040000357882 */ /* 0x000fe40000000000 */
[----:B------:R-:W-:-:S06]  /*14c0*/  SHF.R.U32.HI R0, RZ, 0x7, R0 ;  /* 0x00000007ff007819 */ /* 0x000fcc0000011600 */
[----:B------:R-:W3:Y:S01]  /*14d0*/  SHFL.IDX PT, R0, R0, RZ, 0x1f ;  /* 0x00001fff00007589 */ /* 0x000ee200000e0000 */
[----:B--2---:R-:W-:Y:S01]  /*14e0*/  ULEA UR53, UR52, UR53, 0x18 ;  /* 0x0000003534357291 */ /* 0x004fe2000f8ec03f */
[----:B---3--:R-:W-:-:S13]  /*14f0*/  R2UR UR4, R0 ;  /* 0x00000000000472ca */ /* 0x008fda00000e0000 */
[----:B------:R-:W-:-:S04]  /*1500*/  ULEA.HI UR5, UR4, UR4, URZ, 0x1 ;  /* 0x0000000404057291 */ /* 0x000fc8000f8f083f */
[----:B------:R-:W-:-:S04]  /*1510*/  ULOP3.LUT UR5, UR5, 0x7fffe, URZ, 0xc0, !UPT ;  /* 0x0007fffe05057892 */ /* 0x000fc8000f8ec03f */
[----:B------:R-:W-:-:S03]  /*1520*/  UIADD3 UR5, UR4, -UR5, URZ ;  /* 0x8000000504057290 */ /* 0x000fc6000fffe03f */
[----:B------:R-:W-:Y:S01]  /*1530*/  ULDC UR4, c[0x0][0x28c] ;  /* 0x0000a30000047ab9 */ /* 0x000fe20000000800 */
[----:B------:R-:W-:Y:S01]  /*1540*/  ULEA UR5, UR5, UR53, 0xd ;  /* 0x0000003505057291 */ /* 0x000fe2000f8e683f */
[----:B------:R-:W-:-:S03]  /*1550*/  ISETP.LT.AND P0, PT, RZ, UR4, PT ;  /* 0x00000004ff007c0c */ /* 0x000fc6000bf01270 */
[----:B------:R-:W-:-:S04]  /*1560*/  UIADD3 UR5, UR5, 0x8400, URZ ;  /* 0x0000840005057890 */ /* 0x000fc8000fffe03f */
[----:B------:R-:W-:-:S04]  /*1570*/  USHF.R.U32.HI UR5, URZ, 0x4, UR5 ;  /* 0x000000043f057899 */ /* 0x000fc80008011605 */
[----:B------:R-:W-:-:S04]  /*1580*/  ULOP3.LUT UR5, UR5, 0x3fff, URZ, 0xc0, !UPT ;  /* 0x00003fff05057892 */ /* 0x000fc8000f8ec03f */
[----:B------:R-:W-:Y:S01]  /*1590*/  ULOP3.LUT UR40, UR5, 0x10000, URZ, 0xfc, !UPT ;  /* 0x0001000005287892 */ /* 0x000fe2000f8efc3f */
[----:B------:R-:W-:Y:S11]  /*15a0*/  @P0 BRA `(.L_x_18) ;  /* 0x0000000000400947 */ /* 0x000ff60003800000 */
[----:B------:R-:W-:Y:S01]  /*15b0*/  MOV R0, 0x0 ;  /* 0x0000000000007802 */ /* 0x000fe20000000f00 */
[----:B------:R-:W-:Y:S01]  /*15c0*/  ULDC.64 UR4, c[0x4][0x70] ;  /* 0x01001c0000047ab9 */ /* 0x000fe20000000a00 */
[----:B------:R-:W-:Y:S01]  /*15d0*/  ULDC.64 UR6, c[0x4][0x8] ;  /* 0x0100020000067ab9 */ /* 0x000fe20000000a00 */
[----:B-1----:R-:W-:Y:S01]  /*15e0*/  MOV R4, UR4 ;  /* 0x0000000400047c02 */ /* 0x002fe20008000f00 */
[----:B------:R1:W2:Y:S01]  /*15f0*/  LDC.64 R14, c[0x4][R0] ;  /* 0x01000000000e7b82 */ /* 0x0002a20000000a00 */
[----:B------:R-:W-:Y:S01]  /*1600*/  IMAD.U32 R5, RZ, RZ, UR5 ;  /* 0x00000005ff057e24 */ /* 0x000fe2000f8e00ff */
[----:B------:R-:W-:Y:S01]  /*1610*/  ULDC.64 UR4, c[0x4][0x78] ;  /* 0x01001e0000047ab9 */ /* 0x000fe20000000a00 */
[----:B------:R-:W-:Y:S01]  /*1620*/  MOV R10, UR6 ;  /* 0x00000006000a7c02 */ /* 0x000fe20008000f00 */
[----:B------:R-:W-:Y:S01]  /*1630*/  IMAD.U32 R6, RZ, RZ, UR4 ;  /* 0x00000004ff067e24 */ /* 0x000fe2000f8e00ff */
[----:B------:R-:W-:Y:S01]  /*1640*/  MOV R13, RZ ;  /* 0x000000ff000d7202 */ /* 0x000fe20000000f00 */
[----:B------:R-:W-:-:S02]  /*1650*/  IMAD.U32 R7, RZ, RZ, UR5 ;  /* 0x00000005ff077e24 */ /* 0x000fc4000f8e00ff */
[----:B------:R-:W-:Y:S02]  /*1660*/  IMAD.U32 R11, RZ, RZ, UR7 ;  /* 0x00000007ff0b7e24 */ /* 0x000fe4000f8e00ff */
[----:B------:R-:W-:Y:S02]  /*1670*/  IMAD.MOV.U32 R8, RZ, RZ, 0x1e1 ;  /* 0x000001e1ff087424 */ /* 0x000fe400078e00ff */
[----:B-1----:R-:W-:-:S07]  /*1680*/  IMAD.MOV.U32 R12, RZ, RZ, 0x1 ;  /* 0x00000001ff0c7424 */ /* 0x002fce00078e00ff */
[----:B------:R-:W-:-:S07]  /*1690*/  LEPC R20, `(.L_x_18) ;  /* 0x000000001014794e */ /* 0x000fce0000000000 */
[----:B--2---:R-:W-:Y:S05]  /*16a0*/  CALL.ABS.NOINC R14 ;  /* 0x000000000e007343 */ /* 0x004fea0003c00000 */
.L_x_18:
[----:B------:R-:W-:-:S13]  /*16b0*/  ISETP.NE.AND P0, PT, R162, 0x3, PT ;  /* 0x00000003a200780c */ /* 0x000fda0003f05270 */
[----:B------:R-:W-:Y:S05]  /*16c0*/  @!P0 BRA `(.L_x_19) ;  /* 0x0000000000048947 */ /* 0x000fea0003800000 */
[----:B------:R-:W-:Y:S01]  /*16d0*/  BPT.TRAP 0x1 ;  /* 0x000000040000795c */ /* 0x000fe20000300000 */
.L_x_19:
[----:B------:R-:W-:Y:S02]  /*16e0*/  IMAD.U32 R3, RZ, RZ, UR50 ;  /* 0x00000032ff037e24 */ /* 0x000fe4000f8e00ff */
[----:B------:R-:W-:-:S03]  /*16f0*/  IMAD.U32 R0, RZ, RZ, UR45 ;  /* 0x0000002dff007e24 */ /* 0x000fc6000f8e00ff */
[----:B------:R-:W-:Y:S02]  /*1700*/  LEA R3, R3, UR53, 0x3 ;  /* 0x0000003503037c11 */ /* 0x000fe4000f8e18ff */
[----:B------:R-:W-:-:S04]  /*1710*/  SHF.L.U32 R0, R0, 0x1f, RZ ;  /* 0x0000001f00007819 */ /* 0x000fc800000006ff */
[----:B------:R2:W3:Y:S01]  /*1720*/  SYNCS.PHASECHK.TRANS64.TRYWAIT P1, [R3+URZ], R0 ;  /* 0x00000000030075a7 */ /* 0x0004e2000802017f */
[----:B------:R-:W-:Y:S05]  /*1730*/  @!P0 BRA `(.L_x_20) ;  /* 0x0000000000048947 */ /* 0x000fea0003800000 */
[----:B------:R-:W-:Y:S01]  /*1740*/  BPT.TRAP 0x1 ;  /* 0x000000040000795c */ /* 0x000fe20000300000 */
.L_x_20:
[----:B---3--:R-:W-:Y:S05]  /*1750*/  @P1 BRA `(.L_x_21) ;  /* 0x0000000000081947 */ /* 0x008fea0003800000 */
[----:B------:R-:W3:Y:S02]  /*1760*/  SYNCS.PHASECHK.TRANS64.TRYWAIT P1, [R3+URZ], R0 ;  /* 0x00000000030075a7 */ /* 0x000ee4000802017f */
[----:B---3--:R-:W-:Y:S05]  /*1770*/  @!P1 BRA `(.L_x_22) ;  /* 0x0000008c006c9947 */ /* 0x008fea0003800000 */
.L_x_21:
[----:B------:R-:W-:-:S04]  /*1780*/  UISETP.LT.AND UP0, UPT, UR51, 0x1, UPT ;  /* 0x000000013300788c */ /* 0x000fc8000bf01270 */
[----:B------:R-:W-:-:S04]  /*1790*/  USEL UR4, UR51, 0x1, UP0 ;  /* 0x0000000133047887 */ /* 0x000fc80008000000 */
[----:B------:R-:W-:-:S06]  /*17a0*/  UIADD3 UR4, UR51, -UR4, URZ ;  /* 0x8000000433047290 */ /* 0x000fcc000fffe03f */
[----:B--23--:R-:W-:Y:S01]  /*17b0*/  IMAD.U32 R0, RZ, RZ, UR4 ;  /* 0x00000004ff007e24 */ /* 0x00cfe2000f8e00ff */
[----:B------:R-:W-:Y:S05]  /*17c0*/  WARPSYNC.ALL ;  /* 0x0000000000007948 */ /* 0x000fea0003800000 */
[----:B------:R-:W-:Y:S01]  /*17d0*/  ISETP.GE.AND P1, PT, R0, 0x1, PT ;  /* 0x000000010000780c */ /* 0x000fe20003f26270 */
[----:B------:R-:W-:Y:S01]  /*17e0*/  UIADD3 UR4, UR53, 0x18400, URZ ;  /* 0x0001840035047890 */ /* 0x000fe2000fffe03f */
[----:B------:R-:W-:Y:S01]  /*17f0*/  WARPGROUP.ARRIVE ;  /* 0x00000000000079c5 */ /* 0x000fe20000000000 */
[----:B------:R-:W-:Y:S02]  /*1800*/  ULEA UR9, UR50, UR40, 0xa ;  /* 0x0000002832097291 */ /* 0x000fe4000f8e503f */
[----:B------:R-:W-:Y:S01]  /*1810*/  USHF.R.U32.HI UR4, URZ, 0x4, UR4 ;  /* 0x000000043f047899 */ /* 0x000fe20008011604 */
[----:B------:R-:W-:Y:S01]  /*1820*/  UMOV UR5, 0x40000040 ;  /* 0x4000004000057882 */ /* 0x000fe20000000000 */
[----:B------:R-:W-:-:S02]  /*1830*/  UMOV UR7, 0x40000040 ;  /* 0x4000004000077882 */ /* 0x000fc40000000000 */
[----:B------:R-:W-:-:S04]  /*1840*/  ULOP3.LUT UR4, UR4, 0x3fff, URZ, 0xc0, !UPT ;  /* 0x00003fff04047892 */ /* 0x000fc8000f8ec03f */
[----:B------:R-:W-:-:S03]  /*1850*/  ULOP3.LUT UR8, UR4, 0x10000, URZ, 0xfc, !UPT ;  /* 0x0001000004087892 */ /* 0x000fc6000f8efc3f */
[----:B------:R-:W-:Y:S01]  /*1860*/  UMOV UR4, UR9 ;  /* 0x0000000900047c82 */ /* 0x000fe20008000000 */
[----:B------:R-:W-:-:S07]  /*1870*/  ULEA UR10, UR50, UR8, 0xb ;  /* 0x00000008320a7291 */ /* 0x000fce000f8e583f */
[----:B------:R-:W-:Y:S02]  /*1880*/  UMOV UR6, UR10 ;  /* 0x0000000a00067c82 */ /* 0x000fe40008000000 */
[----:B------:R-:W-:Y:S01]  /*1890*/  HGMMA.64x256x16.F32.BF16 R24, gdesc[UR4], RZ, !UPT, gsb0 ;  /* 0x03e00000041879f0 */ /* 0x000fe2000c0018ff */
[----:B------:R-:W-:Y:S02]  /*18a0*/  UIADD3 UR4, UR9, 0x2, URZ ;  /* 0x0000000209047890 */ /* 0x000fe4000fffe03f */
[----:B------:R-:W-:Y:S01]  /*18b0*/  UIADD3 UR6, UR10, 0x2, URZ ;  /* 0x000000020a067890 */ /* 0x000fe2000fffe03f */
[----:B------:R-:W-:Y:S01]  /*18c0*/  UMOV UR5, 0x40000040 ;  /* 0x4000004000057882 */ /* 0x000fe20000000000 */
[----:B------:R-:W-:Y:S01]  /*18d0*/  UMOV UR7, 0x40000040 ;  /* 0x4000004000077882 */ /* 0x000fe20000000000 */
[----:B------:R-:W-:Y:S02]  /*18e0*/  WARPGROUP.DEPBAR.LE gsb0, 0x0 ;  /* 0x00008000000079c5 */ /* 0x000fe40000010000 */
[----:B------:R-:W-:-:S15]  /*18f0*/  WARPGROUP.ARRIVE ;  /* 0x00000000000079c5 */ /* 0x000fde0000000000 */
[----:B------:R-:W-:-:S05]  /*1900*/  NOP ;  /* 0x0000000000007918 */ /* 0x000fca0000000000 */
[----:B------:R-:W-:Y:S01]  /*1910*/  HGMMA.64x256x16.F32.BF16 R24, gdesc[UR4], R24, gsb0 ;  /* 0x03e00000041879f0 */ /* 0x000fe20008001818 */
        /* <DEDUP_REMOVED lines=15> */
[----:B------:R-:W-:Y:S03]  /*1a10*/  HGMMA.64x256x16.F32.BF16 R24, gdesc[UR4], R24, gsb0 ;  /* 0x03e00000041879f0 */ /* 0x000fe60008001818 */
[----:B------:R-:W-:Y:S02]  /*1a20*/  WARPGROUP.DEPBAR.LE gsb0, 0x0 ;  /* 0x00008000000079c5 */ /* 0x000fe40000010000 */
[----:B------:R-:W-:Y:S05]  /*1a30*/  @!P1 BRA `(.L_x_23) ;  /* 0x0000000400189947 */ /* 0x000fea0003800000 */
[----:B------:R-:W-:Y:S02]  /*1a40*/  UIADD3 UR4, UR50, 0x1, URZ ;  /* 0x0000000132047890 */ /* 0x000fe4000fffe03f */
[----:B------:R-:W-:Y:S02]  /*1a50*/  UMOV UR10, UR50 ;  /* 0x00000032000a7c82 */ /* 0x000fe40008000000 */
[----:B------:R-:W-:-:S04]  /*1a60*/  UISETP.NE.AND UP0, UPT, UR4, 0x4, UPT ;  /* 0x000000040400788c */ /* 0x000fc8000bf05270 */
[----:B------:R-:W-:Y:S02]  /*1a70*/  USEL UR5, URZ, 0x1, UP0 ;  /* 0x000000013f057887 */ /* 0x000fe40008000000 */
[----:B------:R-:W-:Y:S02]  /*1a80*/  USEL UR9, UR4, URZ, UP0 ;  /* 0x0000003f04097287 */ /* 0x000fe40008000000 */
[----:B------:R-:W-:-:S06]  /*1a90*/  ULOP3.LUT UR5, UR45, UR5, URZ, 0x3c, !UPT ;  /* 0x000000052d057292 */ /* 0x000fcc000f8e3c3f */
[----:B-1----:R-:W-:-:S07]  /*1aa0*/  MOV R5, UR5 ;  /* 0x0000000500057c02 */ /* 0x002fce0008000f00 */
.L_x_30:
[----:B-12---:R-:W-:Y:S05]  /*1ab0*/  @!P0 BRA `(.L_x_24) ;  /* 0x0000000000048947 */ /* 0x006fea0003800000 */
[----:B------:R-:W-:Y:S01]  /*1ac0*/  BPT.TRAP 0x1 ;  /* 0x000000040000795c */ /* 0x000fe20000300000 */
.L_x_24:
[----:B------:R-:W-:Y:S01]  /*1ad0*/  ULEA UR4, UR9, UR53, 0x3 ;  /* 0x0000003509047291 */ /* 0x000fe2000f8e183f */
[----:B------:R-:W-:-:S08]  /*1ae0*/  SHF.L.U32 R3, R5, 0x1f, RZ ;  /* 0x0000001f05037819 */ /* 0x000fd000000006ff */
[----:B------:R1:W2:Y:S01]  /*1af0*/  SYNCS.PHASECHK.TRANS64.TRYWAIT P1, [UR4], R3 ;  /* 0x00000003ff0075a7 */ /* 0x0002a20008020144 */
[----:B------:R-:W-:Y:S05]  /*1b00*/  @!P0 BRA `(.L_x_25) ;  /* 0x0000000000048947 */ /* 0x000fea0003800000 */
[----:B------:R-:W-:Y:S01]  /*1b10*/  BPT.TRAP 0x1 ;  /* 0x000000040000795c */ /* 0x000fe20000300000 */
.L_x_25:
[----:B--2---:R-:W-:Y:S05]  /*1b20*/  @P1 BRA `(.L_x_26) ;  /* 0x0000000000081947 */ /* 0x004fea0003800000 */
[----:B------:R-:W2:Y:S02]  /*1b30*/  SYNCS.PHASECHK.TRANS64.TRYWAIT P1, [UR4], R3 ;  /* 0x00000003ff0075a7 */ /* 0x000ea40008020144 */
[----:B--2---:R-:W-:Y:S05]  /*1b40*/  @!P1 BRA `(.L_x_27) ;  /* 0x00000088008c9947 */ /* 0x004fea0003800000 */
.L_x_26:
[----:B------:R-:W-:Y:S01]  /*1b50*/  ULEA UR11, UR9, UR40, 0xa ;  /* 0x00000028090b7291 */ /* 0x000fe2000f8e503f */
[----:B------:R-:W-:Y:S01]  /*1b60*/  WARPGROUP.ARRIVE ;  /* 0x00000000000079c5 */ /* 0x000fe20000000000 */
[----:B------:R-:W-:Y:S01]  /*1b70*/  ULEA UR12, UR9, UR8, 0xb ;  /* 0x00000008090c7291 */ /* 0x000fe2000f8e583f */
[----:B------:R-:W-:Y:S01]  /*1b80*/  UMOV UR5, 0x40000040 ;  /* 0x4000004000057882 */ /* 0x000fe20000000000 */
[----:B------:R-:W-:-:S03]  /*1b90*/  UMOV UR7, 0x40000040 ;  /* 0x4000004000077882 */ /* 0x000fc60000000000 */
[----:B------:R-:W-:Y:S02]  /*1ba0*/  UMOV UR4, UR11 ;  /* 0x0000000b00047c82 */ /* 0x000fe40008000000 */
[----:B------:R-:W-:Y:S02]  /*1bb0*/  UMOV UR6, UR12 ;  /* 0x0000000c00067c82 */ /* 0x000fe40008000000 */
[----:B------:R-:W-:Y:S01]  /*1bc0*/  HGMMA.64x256x16.F32.BF16 R24, gdesc[UR4], R24, gsb0 ;  /* 0x03e00000041879f0 */ /* 0x000fe20008001818 */
[----:B------:R-:W-:Y:S02]  /*1bd0*/  UIADD3 UR4, UR11, 0x2, URZ ;  /* 0x000000020b047890 */ /* 0x000fe4000fffe03f */
[----:B------:R-:W-:Y:S01]  /*1be0*/  UIADD3 UR6, UR12, 0x2, URZ ;  /* 0x000000020c067890 */ /* 0x000fe2000fffe03f */
[----:B------:R-:W-:Y:S01]  /*1bf0*/  UMOV UR5, 0x40000040 ;  /* 0x4000004000057882 */ /* 0x000fe20000000000 */
[----:B------:R-:W-:Y:S01]  /*1c00*/  UMOV UR7, 0x40000040 ;  /* 0x4000004000077882 */ /* 0x000fe20000000000 */
[----:B------:R-:W-:-:S02]  /*1c10*/  WARPGROUP.DEPBAR.LE gsb0, 0x0 ;  /* 0x00008000000079c5 */ /* 0x000fc40000010000 */
        /* <DEDUP_REMOVED lines=21> */
[----:B------:R-:W-:Y:S01]  /*1d70*/  BPT.TRAP 0x1 ;  /* 0x000000040000795c */ /* 0x000fe20000300000 */
.L_x_28:
[----:B------:R-:W-:Y:S01]  /*1d80*/  ULEA UR4, UR10, UR53, 0x3 ;  /* 0x000000350a047291 */ /* 0x000fe2000f8e183f */
[----:B------:R-:W-:-:S03]  /*1d90*/  ISETP.GT.U32.AND P1, PT, R22, 0x1, PT ;  /* 0x000000011600780c */ /* 0x000fc60003f24070 */
[----:B------:R-:W-:-:S04]  /*1da0*/  UIADD3 UR4, UR4, 0x20, URZ ;  /* 0x0000002004047890 */ /* 0x000fc8000fffe03f */
[----:B------:R-:W-:-:S09]  /*1db0*/  UPRMT UR4, URZ, 0x654, UR4 ;  /* 0x000006543f047896 */ /* 0x000fd20008000004 */
[----:B------:R-:W-:Y:S01]  /*1dc0*/  SYNCS.ARRIVE.TRANS64.RED.A1T0 RZ, [UR4], RZ ;  /* 0x000000ffffff79a7 */ /* 0x000fe20008100404 */
[----:B------:R-:W-:Y:S05]  /*1dd0*/  @P1 BRA `(.L_x_29) ;  /* 0x0000000000041947 */ /* 0x000fea0003800000 */
[----:B------:R-:W-:Y:S01]  /*1de0*/  BPT.TRAP 0x1 ;  /* 0x000000040000795c */ /* 0x000fe20000300000 */
.L_x_29:
[----:B------:R-:W-:Y:S01]  /*1df0*/  UIADD3 UR9, UR9, 0x1, URZ ;  /* 0x0000000109097890 */ /* 0x000fe2000fffe03f */
[C---:B------:R-:W-:Y:S01]  /*1e00*/  ISETP.GT.AND P1, PT, R0.reuse, 0x1, PT ;  /* 0x000000010000780c */ /* 0x040fe20003f24270 */
[----:B------:R-:W-:Y:S01]  /*1e10*/  UIADD3 UR10, UR10, 0x1, URZ ;  /* 0x000000010a0a7890 */ /* 0x000fe2000fffe03f */
[----:B------:R-:W-:Y:S01]  /*1e20*/  VIADD R0, R0, 0xffffffff ;  /* 0xffffffff00007836 */ /* 0x000fe20000000000 */
[----:B------:R-:W-:Y:S02]  /*1e30*/  UISETP.NE.AND UP0, UPT, UR9, 0x4, UPT ;  /* 0x000000040900788c */ /* 0x000fe4000bf05270 */
[----:B------:R-:W-:Y:S02]  /*1e40*/  UISETP.NE.AND UP1, UPT, UR10, 0x4, UPT ;  /* 0x000000040a00788c */ /* 0x000fe4000bf25270 */
[----:B------:R-:W-:Y:S02]  /*1e50*/  USEL UR4, URZ, 0x1, UP0 ;  /* 0x000000013f047887 */ /* 0x000fe40008000000 */
[----:B------:R-:W-:-:S02]  /*1e60*/  USEL UR9, UR9, URZ, UP0 ;  /* 0x0000003f09097287 */ /* 0x000fc40008000000 */
[----:B------:R-:W-:Y:S02]  /*1e70*/  USEL UR10, UR10, URZ, UP1 ;  /* 0x0000003f0a0a7287 */ /* 0x000fe40008800000 */
[----:B------:R-:W-:Y:S01]  /*1e80*/  LOP3.LUT R5, R5, UR4, RZ, 0x3c, !PT ;  /* 0x0000000405057c12 */ /* 0x000fe2000f8e3cff */
[----:B------:R-:W-:Y:S09]  /*1e90*/  @P1 BRA `(.L_x_30) ;  /* 0xfffffffc00041947 */ /* 0x000ff2000383ffff */
.L_x_23:
[----:B------:R-:W3:Y:S02]  /*1ea0*/  LDC R0, c[0x0][0x28c] ;  /* 0x0000a300ff007b82 */ /* 0x000ee40000000800 */
[----:B---3--:R-:W-:-:S13]  /*1eb0*/  ISETP.GE.AND P1, PT, R0, 0x1, PT ;  /* 0x000000010000780c */ /* 0x008fda0003f26270 */
[----:B------:R-:W-:Y:S05]  /*1ec0*/  @!P1 BRA `(.L_x_31) ;  /* 0x0000000000349947 */ /* 0x000fea0003800000 */
[----:B------:R-:W-:Y:S05]  /*1ed0*/  @!P0 BRA `(.L_x_32) ;  /* 0x0000000000048947 */ /* 0x000fea0003800000 */
[----:B------:R-:W-:Y:S01]  /*1ee0*/  BPT.TRAP 0x1 ;  /* 0x000000040000795c */ /* 0x000fe20000300000 */
.L_x_32:
[----:B------:R-:W-:Y:S01]  /*1ef0*/  UISETP.LT.AND UP0, UPT, UR51, 0x1, UPT ;  /* 0x000000013300788c */ /* 0x000fe2000bf01270 */
[----:B------:R-:W-:-:S03]  /*1f00*/  ISETP.GT.U32.AND P0, PT, R22, 0x1, PT ;  /* 0x000000011600780c */ /* 0x000fc60003f04070 */
[----:B------:R-:W-:-:S04]  /*1f10*/  USEL UR4, UR51, 0x1, UP0 ;  /* 0x0000000133047887 */ /* 0x000fc80008000000 */
[----:B------:R-:W-:-:S04]  /*1f20*/  UIADD3 UR4, UR50, UR51, -UR4 ;  /* 0x0000003332047290 */ /* 0x000fc8000fffe804 */
[----:B------:R-:W-:-:S04]  /*1f30*/  USHF.L.U32 UR4, UR4, 0x3, URZ ;  /* 0x0000000304047899 */ /* 0x000fc8000800063f */
[----:B------:R-:W-:-:S04]  /*1f40*/  ULOP3.LUT UR4, UR4, 0x18, URZ, 0xc0, !UPT ;  /* 0x0000001804047892 */ /* 0x000fc8000f8ec03f */
[----:B------:R-:W-:-:S04]  /*1f50*/  UIADD3 UR4, UR53, 0x20, UR4 ;  /* 0x0000002035047890 */ /* 0x000fc8000fffe004 */
[----:B------:R-:W-:-:S09]  /*1f60*/  UPRMT UR4, URZ, 0x654, UR4 ;  /* 0x000006543f047896 */ /* 0x000fd20008000004 */
[----:B------:R-:W-:Y:S01]  /*1f70*/  SYNCS.ARRIVE.TRANS64.RED.A1T0 RZ, [UR4], RZ ;  /* 0x000000ffffff79a7 */ /* 0x000fe20008100404 */
[----:B------:R-:W-:Y:S05]  /*1f80*/  @P0 BRA `(.L_x_31) ;  /* 0x0000000000040947 */ /* 0x000fea0003800000 */
[----:B------:R-:W-:Y:S01]  /*1f90*/  BPT.TRAP 0x1 ;  /* 0x000000040000795c */ /* 0x000fe20000300000 */
.L_x_31:
[----:B------:R-:W-:Y:S01]  /*1fa0*/  UIADD3 UR4, UR53, 0x200, URZ ;  /* 0x0000020035047890 */ /* 0x000fe2000fffe03f */
[----:B------:R-:W-:Y:S02]  /*1fb0*/  R2UR UR42, R154 ;  /* 0x000000009a2a72ca */ /* 0x000fe400000e0000 */
[----:B------:R-:W-:Y:S01]  /*1fc0*/  R2UR UR41, R153 ;  /* 0x00000000992972ca */ /* 0x000fe200000e0000 */
[----:B------:R-:W-:-:S06]  /*1fd0*/  ULOP3.LUT UP0, URZ, UR4, 0x1bf, URZ, 0xc0, !UPT ;  /* 0x000001bf043f7892 */ /* 0x000fcc000f80c03f */
[----:B------:R-:W-:-:S04]  /*1fe0*/  PLOP3.LUT P0, PT, PT, PT, UP0, 0x80, 0x0 ;  /* 0x000000000000781c */ /* 0x000fc80003f0f008 */
[----:B------:R-:W-:Y:S02]  /*1ff0*/  USHF.L.U32 UR42, UR42, 0x7, URZ ;  /* 0x000000072a2a7899 */ /* 0x000fe4000800063f */
[----:B------:R-:W-:-:S07]  /*2000*/  USHF.L.U32 UR41, UR41, 0x8, URZ ;  /* 0x0000000829297899 */ /* 0x000fce000800063f */
[----:B------:R-:W-:Y:S05]  /*2010*/  @!P0 BRA `(.L_x_33) ;  /* 0x00000000007c8947 */ /* 0x000fea0003800000 */
[----:B------:R-:W-:Y:S01]  /*2020*/  MOV R23, 0x0 ;  /* 0x0000000000177802 */ /* 0x000fe20000000f00 */
[----:B------:R-:W-:Y:S01]  /*2030*/  ULDC.64 UR4, c[0x4][0x80] ;  /* 0x0100200000047ab9 */ /* 0x000fe20000000a00 */
[----:B------:R-:W-:Y:S01]  /*2040*/  ULDC.64 UR6, c[0x4][0x10] ;  /* 0x0100040000067ab9 */ /* 0x000fe20000000a00 */
[----:B-12---:R-:W-:Y:S01]  /*2050*/  IMAD.U32 R4, RZ, RZ, UR4 ;  /* 0x00000004ff047e24 */ /* 0x006fe2000f8e00ff */
[----:B------:R1:W2:Y:S01]  /*2060*/  LDC.64 R14, c[0x4][R23] ;  /* 0x01000000170e7b82 */ /* 0x0002a20000000a00 */
[----:B------:R-:W-:Y:S01]  /*2070*/  IMAD.U32 R5, RZ, RZ, UR5 ;  /* 0x00000005ff057e24 */ /* 0x000fe2000f8e00ff */
[----:B------:R-:W-:Y:S01]  /*2080*/  ULDC.64 UR4, c[0x4][0x88] ;  /* 0x0100220000047ab9 */ /* 0x000fe20000000a00 */
[----:B------:R-:W-:Y:S01]  /*2090*/  IMAD.U32 R10, RZ, RZ, UR6 ;  /* 0x00000006ff0a7e24 */ /* 0x000fe2000f8e00ff */
[----:B------:R-:W-:Y:S01]  /*20a0*/  MOV R6, UR4 ;  /* 0x0000000400067c02 */ /* 0x000fe20008000f00 */
[----:B------:R-:W-:Y:S01]  /*20b0*/  IMAD.U32 R7, RZ, RZ, UR5 ;  /* 0x00000005ff077e24 */ /* 0x000fe2000f8e00ff */
[----:B------:R-:W-:Y:S01]  /*20c0*/  MOV R8, 0x70 ;  /* 0x0000007000087802 */ /* 0x000fe20000000f00 */
[----:B------:R-:W-:-:S02]  /*20d0*/  IMAD.U32 R11, RZ, RZ, UR7 ;  /* 0x00000007ff0b7e24 */ /* 0x000fc4000f8e00ff */
[----:B------:R-:W-:Y:S02]  /*20e0*/  IMAD.MOV.U32 R12, RZ, RZ, 0x1 ;  /* 0x00000001ff0c7424 */ /* 0x000fe400078e00ff */
[----:B-1----:R-:W-:-:S07]  /*20f0*/  IMAD.MOV.U32 R13, RZ, RZ, RZ ;  /* 0x000000ffff0d7224 */ /* 0x002fce00078e00ff */
[----:B------:R-:W-:-:S07]  /*2100*/  LEPC R20, `(.L_x_34) ;  /* 0x000000001014794e */ /* 0x000fce0000000000 */
[----:B--2---:R-:W-:Y:S05]  /*2110*/  CALL.ABS.NOINC R14 ;  /* 0x000000000e007343 */ /* 0x004fea0003c00000 */
.L_x_34:
[----:B------:R1:W2:Y:S01]  /*2120*/  LDC.64 R14, c[0x4][R23] ;  /* 0x01000000170e7b82 */ /* 0x0002a20000000a00 */
[----:B------:R-:W-:Y:S01]  /*2130*/  ULDC.64 UR4, c[0x4][0x80] ;  /* 0x0100200000047ab9 */ /* 0x000fe20000000a00 */
[----:B------:R-:W-:Y:S01]  /*2140*/  ULDC.64 UR6, c[0x4][0x10] ;  /* 0x0100040000067ab9 */ /* 0x000fe20000000a00 */
[----:B------:R-:W-:Y:S01]  /*2150*/  IMAD.U32 R4, RZ, RZ, UR4 ;  /* 0x00000004ff047e24 */ /* 0x000fe2000f8e00ff */
[----:B------:R-:W-:Y:S01]  /*2160*/  MOV R5, UR5 ;  /* 0x0000000500057c02 */ /* 0x000fe20008000f00 */
[----:B------:R-:W-:Y:S01]  /*2170*/  ULDC.64 UR4, c[0x4][0x88] ;  /* 0x0100220000047ab9 */ /* 0x000fe20000000a00 */
[----:B------:R-:W-:Y:S01]  /*2180*/  IMAD.U32 R10, RZ, RZ, UR6 ;  /* 0x00000006ff0a7e24 */ /* 0x000fe2000f8e00ff */
[----:B------:R-:W-:Y:S01]  /*2190*/  MOV R11, UR7 ;  /* 0x00000007000b7c02 */ /* 0x000fe20008000f00 */
[----:B------:R-:W-:Y:S02]  /*21a0*/  IMAD.U32 R6, RZ, RZ, UR4 ;  /* 0x00000004ff067e24 */ /* 0x000fe4000f8e00ff */
[----:B------:R-:W-:-:S02]  /*21b0*/  IMAD.U32 R7, RZ, RZ, UR5 ;  /* 0x00000005ff077e24 */ /* 0x000fc4000f8e00ff */
[----:B------:R-:W-:Y:S02]  /*21c0*/  IMAD.MOV.U32 R8, RZ, RZ, 0x70 ;  /* 0x00000070ff087424 */ /* 0x000fe400078e00ff */
[----:B------:R-:W-:Y:S02]  /*21d0*/  IMAD.MOV.U32 R12, RZ, RZ, 0x1 ;  /* 0x00000001ff0c7424 */ /* 0x000fe400078e00ff */
[----:B-1----:R-:W-:-:S07]  /*21e0*/  IMAD.MOV.U32 R13, RZ, RZ, RZ ;  /* 0x000000ffff0d7224 */ /* 0x002fce00078e00ff */
[----:B------:R-:W-:-:S07]  /*21f0*/  LEPC R20, `(.L_x_33) ;  /* 0x000000001014794e */ /* 0x000fce0000000000 */
[----:B--2---:R-:W-:Y:S05]  /*2200*/  CALL.ABS.NOINC R14 ;  /* 0x000000000e007343 */ /* 0x004fea0003c00000 */
.L_x_33:
[----:B-12---:R-:W1:Y:S01]  /*2210*/  LDC R4, c[0x0][0x288] ;  /* 0x0000a200ff047b82 */ /* 0x006e620000000800 */
[----:B------:R-:W-:Y:S01]  /*2220*/  ULDC.64 UR4, c[0x0][0x590] ;  /* 0x0001640000047ab9 */ /* 0x000fe20000000a00 */
[----:B------:R-:W-:Y:S01]  /*2230*/  SHF.R.U32.HI R0, RZ, 0x2, R18 ;  /* 0x00000002ff007819 */ /* 0x000fe20000011612 */
[----:B------:R-:W-:Y:S01]  /*2240*/  IMAD.U32 R164, RZ, RZ, UR5 ;  /* 0x00000005ffa47e24 */ /* 0x000fe2000f8e00ff */
[----:B------:R-:W-:Y:S01]  /*2250*/  MOV R165, UR4 ;  /* 0x0000000400a57c02 */ /* 0x000fe20008000f00 */
[----:B------:R-:W-:Y:S01]  /*2260*/  ULDC UR4, c[0x0][0x284] ;  /* 0x0000a10000047ab9 */ /* 0x000fe20000000800 */
[C---:B------:R-:W-:Y:S02]  /*2270*/  LOP3.LUT R6, R18.reuse, 0xe0, RZ, 0xc0, !PT ;  /* 0x000000e012067812 */ /* 0x040fe400078ec0ff */
[----:B------:R-:W-:Y:S02]  /*2280*/  ISETP.NE.U32.AND P0, PT, R165, RZ, PT ;  /* 0x000000ffa500720c */ /* 0x000fe40003f05070 */
[----:B------:R-:W-:-:S02]  /*2290*/  LOP3.LUT R3, R18, 0x3, RZ, 0xc0, !PT ;  /* 0x0000000312037812 */ /* 0x000fc400078ec0ff */
[----:B------:R-:W-:Y:S02]  /*22a0*/  ISETP.NE.AND.EX P0, PT, R164, RZ, PT, P0 ;  /* 0x000000ffa400720c */ /* 0x000fe40003f05300 */
[----:B------:R-:W-:Y:S02]  /*22b0*/  LOP3.LUT R7, R0, 0x7, RZ, 0xc0, !PT ;  /* 0x0000000700077812 */ /* 0x000fe400078ec0ff */
[----:B------:R-:W-:Y:S01]  /*22c0*/  SHF.R.U32.HI R0, RZ, 0x1, R6 ;  /* 0x00000001ff007819 */ /* 0x000fe20000011606 */
[----:B-1----:R-:W-:-:S03]  /*22d0*/  IMAD R4, R3, -0x2, R4 ;  /* 0xfffffffe03047824 */ /* 0x002fc600078e0204 */
[----:B------:R-:W-:Y:S01]  /*22e0*/  IADD3 R3, -R0, UR4, -R7 ;  /* 0x0000000400037c10 */ /* 0x000fe2000fffe907 */
[----:B------:R-:W-:-:S04]  /*22f0*/  IMAD R153, R153, -0x100, R4 ;  /* 0xffffff0099997824 */ /* 0x000fc800078e0204 */
[----:B------:R-:W-:Y:S01]  /*2300*/  IMAD R154, R154, -0x80, R3 ;  /* 0xffffff809a9a7824 */ /* 0x000fe200078e0203 */
[----:B------:R-:W-:Y:S06]  /*2310*/  @!P0 BRA `(.L_x_35) ;  /* 0x0000000000548947 */ /* 0x000fec0003800000 */
[----:B------:R-:W-:Y:S02]  /*2320*/  ULDC.64 UR4, c[0x0][0x588] ;  /* 0x0001620000047ab9 */ /* 0x000fe40000000a00 */
[----:B------:R-:W-:-:S04]  /*2330*/  ISETP.NE.U32.AND P1, PT, RZ, UR4, PT ;  /* 0x00000004ff007c0c */ /* 0x000fc8000bf25070 */
[----:B------:R-:W-:-:S13]  /*2340*/  ISETP.NE.AND.EX P1, PT, RZ, UR5, PT, P1 ;  /* 0x00000005ff007c0c */ /* 0x000fda000bf25310 */
[----:B------:R-:W-:Y:S05]  /*2350*/  @!P1 BRA `(.L_x_36) ;  /* 0x0000000000289947 */ /* 0x000fea0003800000 */
[----:B------:R-:W1:Y:S01]  /*2360*/  LDC.64 R4, c[0x0][0x588] ;  /* 0x00016200ff047b82 */ /* 0x000e620000000a00 */
[----:B------:R-:W-:-:S04]  /*2370*/  IMAD R3, R165, UR43, RZ ;  /* 0x0000002ba5037c24 */ /* 0x000fc8000f8e02ff */
[----:B-1----:R-:W-:-:S05]  /*2380*/  IMAD.WIDE R4, R3, 0x4, R4 ;  /* 0x0000000403047825 */ /* 0x002fca00078e0204 */
[----:B------:R-:W2:Y:S01]  /*2390*/  LDG.E R155, desc[UR48][R4.64] ;  /* 0x00000030049b7981 */ /* 0x000ea2000c1e1900 */
[----:B------:R-:W-:Y:S01]  /*23a0*/  IMAD.MOV.U32 R152, RZ, RZ, 0x1 ;  /* 0x00000001ff987424 */ /* 0x000fe200078e00ff */
[----:B------:R-:W-:Y:S01]  /*23b0*/  MOV R159, 0x1 ;  /* 0x00000001009f7802 */ /* 0x000fe20000000f00 */
[----:B------:R-:W-:Y:S02]  /*23c0*/  IMAD.MOV.U32 R157, RZ, RZ, 0x1 ;  /* 0x00000001ff9d7424 */ /* 0x000fe400078e00ff */
[--C-:B--2---:R-:W-:Y:S02]  /*23d0*/  IMAD.MOV.U32 R158, RZ, RZ, R155.reuse ;  /* 0x000000ffff9e7224 */ /* 0x104fe400078e009b */
[----:B------:R-:W-:Y:S01]  /*23e0*/  IMAD.MOV.U32 R161, RZ, RZ, R155 ;  /* 0x000000ffffa17224 */ /* 0x000fe200078e009b */
[----:B------:R-:W-:Y:S06]  /*23f0*/  BRA `(.L_x_35) ;  /* 0x00000000001c7947 */ /* 0x000fec0003800000 */
.L_x_36:
[----:B------:R-:W-:Y:S01]  /*2400*/  ULDC UR4, c[0x0][0x580] ;  /* 0x0001600000047ab9 */ /* 0x000fe20000000800 */
[----:B------:R-:W-:Y:S01]  /*2410*/  IMAD.MOV.U32 R152, RZ, RZ, 0x1 ;  /* 0x00000001ff987424 */ /* 0x000fe200078e00ff */
[----:B------:R-:W-:Y:S01]  /*2420*/  MOV R157, 0x1 ;  /* 0x00000001009d7802 */ /* 0x000fe20000000f00 */
[----:B------:R-:W-:Y:S01]  /*2430*/  IMAD.MOV.U32 R159, RZ, RZ, 0x1 ;  /* 0x00000001ff9f7424 */ /* 0x000fe200078e00ff */
[----:B------:R-:W-:Y:S01]  /*2440*/  MOV R161, UR4 ;  /* 0x0000000400a17c02 */ /* 0x000fe20008000f00 */
[----:B------:R-:W-:Y:S02]  /*2450*/  IMAD.U32 R155, RZ, RZ, UR4 ;  /* 0x00000004ff9b7e24 */ /* 0x000fe4000f8e00ff */
[----:B------:R-:W-:-:S07]  /*2460*/  IMAD.U32 R158, RZ, RZ, UR4 ;  /* 0x00000004ff9e7e24 */ /* 0x000fce000f8e00ff */
.L_x_35:
[----:B------:R-:W1:Y:S02]  /*2470*/  LDC.64 R8, c[0x0][0x5b0] ;  /* 0x00016c00ff087b82 */ /* 0x000e640000000a00 */
[----:B-1----:R-:W-:-:S04]  /*2480*/  ISETP.NE.U32.AND P1, PT, R8, RZ, PT ;  /* 0x000000ff0800720c */ /* 0x002fc80003f25070 */
[----:B------:R-:W-:-:S13]  /*2490*/  ISETP.NE.AND.EX P1, PT, R9, RZ, PT, P1 ;  /* 0x000000ff0900720c */ /* 0x000fda0003f25310 */
[----:B------:R-:W-:Y:S05]  /*24a0*/  @!P1 BRA `(.L_x_37) ;  /* 0x00000000002c9947 */ /* 0x000fea0003800000 */
[----:B------:R-:W-:Y:S02]  /*24b0*/  ULDC.64 UR4, c[0x0][0x5a8] ;  /* 0x00016a0000047ab9 */ /* 0x000fe40000000a00 */
[----:B------:R-:W-:-:S04]  /*24c0*/  ISETP.NE.U32.AND P1, PT, RZ, UR4, PT ;  /* 0x00000004ff007c0c */ /* 0x000fc8000bf25070 */
[----:B------:R-:W-:-:S13]  /*24d0*/  ISETP.NE.AND.EX P1, PT, RZ, UR5, PT, P1 ;  /* 0x00000005ff007c0c */ /* 0x000fda000bf25310 */
[----:B------:R-:W-:Y:S05]  /*24e0*/  @!P1 BRA `(.L_x_38) ;  /* 0x0000000000149947 */ /* 0x000fea0003800000 */
[----:B------:R-:W1:Y:S01]  /*24f0*/  LDC.64 R4, c[0x0][0x5a8] ;  /* 0x00016a00ff047b82 */ /* 0x000e620000000a00 */
[----:B------:R-:W-:-:S04]  /*2500*/  IMAD R3, R8, UR43, RZ ;  /* 0x0000002b08037c24 */ /* 0x000fc8000f8e02ff */
[----:B-1----:R-:W-:-:S05]  /*2510*/  IMAD.WIDE R4, R3, 0x4, R4 ;  /* 0x0000000403047825 */ /* 0x002fca00078e0204 */
[----:B------:R1:W5:Y:S01]  /*2520*/  LDG.E R156, desc[UR48][R4.64] ;  /* 0x00000030049c7981 */ /* 0x000362000c1e1900 */
[----:B------:R-:W-:Y:S05]  /*2530*/  BRA `(.L_x_37) ;  /* 0x0000000000087947 */ /* 0x000fea0003800000 */
.L_x_38:
[----:B------:R-:W-:Y:S02]  /*2540*/  ULDC UR4, c[0x0][0x5a0] ;  /* 0x0001680000047ab9 */ /* 0x000fe40000000800 */
[----:B------:R-:W-:-:S07]  /*2550*/  IMAD.U32 R156, RZ, RZ, UR4 ;  /* 0x00000004ff9c7e24 */ /* 0x000fce000f8e00ff */
.L_x_37:
[----:B------:R-:W2:Y:S01]  /*2560*/  LDC.64 R10, c[0x0][0x5c0] ;  /* 0x00017000ff0a7b82 */ /* 0x000ea20000000a00 */
[----:B------:R-:W-:Y:S01]  /*2570*/  ULDC.64 UR4, c[0x0][0x588] ;  /* 0x0001620000047ab9 */ /* 0x000fe20000000a00 */
[----:B------:R-:W-:Y:S01]  /*2580*/  ISETP.EQ.U32.AND P3, PT, R165, RZ, PT ;  /* 0x000000ffa500720c */ /* 0x000fe20003f62070 */
[----:B-1----:R-:W-:Y:S01]  /*2590*/  IMAD.MOV.U32 R4, RZ, RZ, 0x1 ;  /* 0x00000001ff047424 */ /* 0x002fe200078e00ff */
[----:B------:R-:W-:Y:S01]  /*25a0*/  ISETP.NE.U32.AND P1, PT, RZ, UR4, PT ;  /* 0x00000004ff007c0c */ /* 0x000fe2000bf25070 */
[----:B------:R-:W-:Y:S01]  /*25b0*/  IMAD.MOV.U32 R3, RZ, RZ, 0x1 ;  /* 0x00000001ff037424 */ /* 0x000fe200078e00ff */
[----:B------:R-:W-:Y:S02]  /*25c0*/  LOP3.LUT P4, RZ, R159, 0xff, RZ, 0xc0, !PT ;  /* 0x000000ff9fff7812 */ /* 0x000fe4000788c0ff */
[----:B------:R-:W1:Y:S01]  /*25d0*/  LDC R15, c[0x0][0x5c8] ;  /* 0x00017200ff0f7b82 */ /* 0x000e620000000800 */
[----:B------:R-:W-:Y:S02]  /*25e0*/  ISETP.NE.AND.EX P1, PT, RZ, UR5, PT, P1 ;  /* 0x00000005ff007c0c */ /* 0x000fe4000bf25310 */
[----:B------:R-:W-:-:S02]  /*25f0*/  FSEL R0, R161, R158, !P4 ;  /* 0x0000009ea1007208 */ /* 0x000fc40006000000 */
[----:B------:R-:W-:Y:S02]  /*2600*/  ISETP.EQ.OR.EX P3, PT, R164, RZ, !P1, P3 ;  /* 0x000000ffa400720c */ /* 0x000fe40004f62730 */
[----:B------:R-:W-:Y:S02]  /*2610*/  PLOP3.LUT P1, PT, P1, PT, PT, 0x8, 0x0 ;  /* 0x000000000000781c */ /* 0x000fe40000f2e170 */
[C---:B------:R-:W-:Y:S02]  /*2620*/  FSEL R158, R155.reuse, R158, !P0 ;  /* 0x0000009e9b9e7208 */ /* 0x040fe40004000000 */
[----:B------:R-:W-:Y:S02]  /*2630*/  FSEL R0, R155, R0, !P0 ;  /* 0x000000009b007208 */ /* 0x000fe40004000000 */
[----:B--2---:R-:W-:-:S04]  /*2640*/  ISETP.NE.U32.AND P2, PT, R10, RZ, PT ;  /* 0x000000ff0a00720c */ /* 0x004fc80003f45070 */
[----:B------:R-:W-:-:S04]  /*2650*/  ISETP.NE.AND.EX P2, PT, R11, RZ, PT, P2 ;  /* 0x000000ff0b00720c */ /* 0x000fc80003f45320 */
[----:B-1----:R-:W-:Y:S01]  /*2660*/  FSEL R15, R15, RZ, !P2 ;  /* 0x000000ff0f0f7208 */ /* 0x002fe20005000000 */
[----:B------:R-:W-:Y:S08]  /*2670*/  @!P3 BRA `(.L_x_39) ;  /* 0x000000000040b947 */ /* 0x000ff00003800000 */
[----:B------:R-:W-:Y:S04]  /*2680*/  BSSY B0, `(.L_x_40) ;  /* 0x000000e000007945 */ /* 0x000fe80003800000 */
[----:B------:R-:W-:Y:S05]  /*2690*/  @!P0 BRA `(.L_x_41) ;  /* 0x0000000000248947 */ /* 0x000fea0003800000 */
[----:B------:R-:W-:Y:S02]  /*26a0*/  LOP3.LUT P4, RZ, R157, 0xff, RZ, 0xc0, !PT ;  /* 0x000000ff9dff7812 */ /* 0x000fe4000788c0ff */
[----:B------:R-:W-:Y:S02]  /*26b0*/  PLOP3.LUT P3, PT, P1, PT, PT, 0x80, 0x0 ;  /* 0x000000000000781c */ /* 0x000fe40000f6f070 */
[----:B------:R-:W-:-:S09]  /*26c0*/  PRMT R159, RZ, 0x7610, R159 ;  /* 0x00007610ff9f7816 */ /* 0x000fd2000000009f */
[----:B------:R-:W-:Y:S05]  /*26d0*/  @!P4 BRA `(.L_x_42) ;  /* 0x000000000020c947 */ /* 0x000fea0003800000 */
[----:B------:R-:W-:Y:S01]  /*26e0*/  FSETP.EQ.AND P3, PT, R155, RZ, PT ;  /* 0x000000ff9b00720b */ /* 0x000fe20003f62000 */
[----:B------:R-:W-:Y:S01]  /*26f0*/  IMAD.MOV.U32 R0, RZ, RZ, R155 ;  /* 0x000000ffff007224 */ /* 0x000fe200078e009b */
[----:B------:R-:W-:Y:S02]  /*2700*/  MOV R158, R155 ;  /* 0x0000009b009e7202 */ /* 0x000fe40000000f00 */
[----:B------:R-:W-:Y:S01]  /*2710*/  PRMT R159, R157, 0x7610, R159 ;  /* 0x000076109d9f7816 */ /* 0x000fe2000000009f */
[----:B------:R-:W-:Y:S08]  /*2720*/  BRA `(.L_x_42) ;  /* 0x00000000000c7947 */ /* 0x000ff00003800000 */
.L_x_41:
[----:B------:R-:W-:Y:S01]  /*2730*/  FSETP.EQ.AND P3, PT, R155, RZ, PT ;  /* 0x000000ff9b00720b */ /* 0x000fe20003f62000 */
[--C-:B------:R-:W-:Y:S02]  /*2740*/  IMAD.MOV.U32 R158, RZ, RZ, R155.reuse ;  /* 0x000000ffff9e7224 */ /* 0x100fe400078e009b */
[----:B------:R-:W-:-:S10]  /*2750*/  IMAD.MOV.U32 R0, RZ, RZ, R155 ;  /* 0x000000ffff007224 */ /* 0x000fd400078e009b */
.L_x_42:
[----:B------:R-:W-:Y:S05]  /*2760*/  BSYNC B0 ;  /* 0x0000000000007941 */ /* 0x000fea0003800000 */
.L_x_40:
[----:B------:R-:W-:-:S07]  /*2770*/  SEL R4, RZ, 0x1, P3 ;  /* 0x00000001ff047807 */ /* 0x000fce0001800000 */
.L_x_39:
[----:B------:R-:W-:Y:S04]  /*2780*/  BSSY B0, `(.L_x_43) ;  /* 0x000000f000007945 */ /* 0x000fe80003800000 */
[----:B------:R-:W-:Y:S05]  /*2790*/  @!P0 BRA `(.L_x_44) ;  /* 0x0000000000288947 */ /* 0x000fea0003800000 */
[----:B------:R-:W-:Y:S02]  /*27a0*/  LOP3.LUT P0, RZ, R152, 0xff, RZ, 0xc0, !PT ;  /* 0x000000ff98ff7812 */ /* 0x000fe4000780c0ff */
[----:B------:R-:W-:Y:S02]  /*27b0*/  PRMT R157, RZ, 0x7610, R157 ;  /* 0x00007610ff9d7816 */ /* 0x000fe4000000009d */
[----:B------:R-:W-:-:S09]  /*27c0*/  PRMT R159, RZ, 0x7610, R159 ;  /* 0x00007610ff9f7816 */ /* 0x000fd2000000009f */
[----:B------:R-:W-:Y:S05]  /*27d0*/  @!P0 BRA `(.L_x_45) ;  /* 0x0000000000248947 */ /* 0x000fea0003800000 */
[----:B------:R-:W-:Y:S01]  /*27e0*/  FSETP.EQ.AND P1, PT, R155, RZ, PT ;  /* 0x000000ff9b00720b */ /* 0x000fe20003f22000 */
[----:B------:R-:W-:Y:S01]  /*27f0*/  IMAD.MOV.U32 R0, RZ, RZ, R155 ;  /* 0x000000ffff007224 */ /* 0x000fe200078e009b */
[C---:B------:R-:W-:Y:S02]  /*2800*/  PRMT R157, R152.reuse, 0x7610, R157 ;  /* 0x00007610989d7816 */ /* 0x040fe4000000009d */
[----:B------:R-:W-:Y:S02]  /*2810*/  MOV R158, R155 ;  /* 0x0000009b009e7202 */ /* 0x000fe40000000f00 */
[----:B------:R-:W-:Y:S01]  /*2820*/  PRMT R159, R152, 0x7610, R159 ;  /* 0x00007610989f7816 */ /* 0x000fe2000000009f */
[----:B------:R-:W-:Y:S06]  /*2830*/  BRA `(.L_x_45) ;  /* 0x00000000000c7947 */ /* 0x000fec0003800000 */
.L_x_44:
[----:B------:R-:W-:Y:S01]  /*2840*/  FSETP.EQ.AND P1, PT, R155, RZ, PT ;  /* 0x000000ff9b00720b */ /* 0x000fe20003f22000 */
[--C-:B------:R-:W-:Y:S02]  /*2850*/  IMAD.MOV.U32 R158, RZ, RZ, R155.reuse ;  /* 0x000000ffff9e7224 */ /* 0x100fe400078e009b */
[----:B------:R-:W-:-:S10]  /*2860*/  IMAD.MOV.U32 R0, RZ, RZ, R155 ;  /* 0x000000ffff007224 */ /* 0x000fd400078e009b */
.L_x_45:
[----:B------:R-:W-:Y:S05]  /*2870*/  BSYNC B0 ;  /* 0x0000000000007941 */ /* 0x000fea0003800000 */
.L_x_43:
[----:B------:R-:W-:Y:S01]  /*2880*/  PRMT R8, R4, 0x9910, RZ ;  /* 0x0000991004087816 */ /* 0x000fe200000000ff */
[----:B------:R-:W-:Y:S01]  /*2890*/  IMAD.MOV.U32 R13, RZ, RZ, R15 ;  /* 0x000000ffff0d7224 */ /* 0x000fe200078e000f */
[----:B------:R-:W-:Y:S01]  /*28a0*/  MOV R12, RZ ;  /* 0x000000ff000c7202 */ /* 0x000fe20000000f00 */
[----:B------:R-:W-:Y:S06]  /*28b0*/  @!P2 BRA `(.L_x_46) ;  /* 0x00000000005ca947 */ /* 0x000fec0003800000 */
[----:B------:R-:W1:Y:S01]  /*28c0*/  LDC.64 R14, c[0x0][0x5d0] ;  /* 0x00017400ff0e7b82 */ /* 0x000e620000000a00 */
[----:B------:R-:W-:Y:S01]  /*28d0*/  SHF.R.U32.HI R6, RZ, 0x5, R6 ;  /* 0x00000005ff067819 */ /* 0x000fe20000011606 */
[----:B------:R-:W-:Y:S01]  /*28e0*/  USHF.R.S32.HI UR4, URZ, 0x1f, UR43 ;  /* 0x0000001f3f047899 */ /* 0x000fe2000801142b */
[----:B------:R-:W-:-:S03]  /*28f0*/  ISETP.GE.AND P0, PT, R153, 0x1, PT ;  /* 0x000000019900780c */ /* 0x000fc60003f06270 */
[----:B------:R-:W-:Y:S01]  /*2900*/  IMAD.SHL.U32 R4, R6, 0x10, RZ ;  /* 0x0000001006047824 */ /* 0x000fe200078e00ff */
[C---:B------:R-:W-:Y:S02]  /*2910*/  ISETP.LT.OR P2, PT, R154.reuse, 0x1, !P0 ;  /* 0x000000019a00780c */ /* 0x040fe40004741670 */
[----:B------:R-:W-:Y:S02]  /*2920*/  ISETP.LT.OR P0, PT, R154, 0x9, !P0 ;  /* 0x000000099a00780c */ /* 0x000fe40004701670 */
[----:B------:R-:W-:-:S05]  /*2930*/  LOP3.LUT R4, R4, 0xfffffff0, R7, 0xe2, !PT ;  /* 0xfffffff004047812 */ /* 0x000fca00078ee207 */
[----:B------:R-:W-:-:S05]  /*2940*/  VIADD R4, R4, UR42 ;  /* 0x0000002a04047c36 */ /* 0x000fca0008000000 */
[--C-:B------:R-:W-:Y:S01]  /*2950*/  SHF.R.S32.HI R5, RZ, 0x1f, R4.reuse ;  /* 0x0000001fff057819 */ /* 0x100fe20000011404 */
[C---:B-1----:R-:W-:Y:S02]  /*2960*/  IMAD R6, R14.reuse, UR4, RZ ;  /* 0x000000040e067c24 */ /* 0x042fe4000f8e02ff */
[----:B------:R-:W-:-:S04]  /*2970*/  IMAD.WIDE.U32 R4, R14, UR43, R4 ;  /* 0x0000002b0e047c25 */ /* 0x000fc8000f8e0004 */
[----:B------:R-:W-:Y:S01]  /*2980*/  IMAD R7, R15, UR43, R6 ;  /* 0x0000002b0f077c24 */ /* 0x000fe2000f8e0206 */
[----:B------:R-:W-:-:S04]  /*2990*/  LEA R6, P3, R4, R10, 0x1 ;  /* 0x0000000a04067211 */ /* 0x000fc800078608ff */
[----:B------:R-:W-:-:S04]  /*29a0*/  IADD3 R5, R5, R7, RZ ;  /* 0x0000000705057210 */ /* 0x000fc80007ffe0ff */
[----:B------:R-:W-:-:S05]  /*29b0*/  LEA.HI.X R7, R4, R11, R5, 0x1, P3 ;  /* 0x0000000b04077211 */ /* 0x000fca00018f0c05 */
[----:B------:R-:W2:Y:S04]  /*29c0*/  @!P2 LDG.E.U16 R5, desc[UR48][R6.64] ;  /* 0x000000300605a981 */ /* 0x000ea8000c1e1500 */
[----:B------:R-:W3:Y:S01]  /*29d0*/  @!P0 LDG.E.U16 R4, desc[UR48][R6.64+0x10] ;  /* 0x0000103006048981 */ /* 0x000ee2000c1e1500 */
[----:B------:R-:W-:Y:S01]  /*29e0*/  IMAD.MOV.U32 R15, RZ, RZ, RZ ;  /* 0x000000ffff0f7224 */ /* 0x000fe200078e00ff */
[----:B--2---:R-:W-:-:S04]  /*29f0*/  @!P2 PRMT R15, R5, 0x5410, RZ ;  /* 0x00005410050fa816 */ /* 0x004fc800000000ff */
[----:B---3--:R-:W-:-:S05]  /*2a00*/  @!P0 PRMT R15, R15, 0x5410, R4 ;  /* 0x000054100f0f8816 */ /* 0x008fca0000000004 */
[C---:B------:R-:W-:Y:S01]  /*2a10*/  IMAD.U32 R13, R15.reuse, 0x10000, RZ ;  /* 0x000100000f0d7824 */ /* 0x040fe200078e00ff */
[----:B------:R-:W-:-:S07]  /*2a20*/  LOP3.LUT R15, R15, 0xffff0000, RZ, 0xc0, !PT ;  /* 0xffff00000f0f7812 */ /* 0x000fce00078ec0ff */
.L_x_46:
[----:B------:R-:W-:Y:S01]  /*2a30*/  ISETP.NE.AND P0, PT, R8, RZ, PT ;  /* 0x000000ff0800720c */ /* 0x000fe20003f05270 */
[----:B------:R-:W-:Y:S01]  /*2a40*/  BSSY B0, `(.L_x_47) ;  /* 0x0000023000007945 */ /* 0x000fe20003800000 */
[----:B------:R-:W-:Y:S02]  /*2a50*/  CS2R R6, SRZ ;  /* 0x0000000000067805 */ /* 0x000fe4000001ff00 */
[----:B------:R-:W-:Y:S02]  /*2a60*/  CS2R R4, SRZ ;  /* 0x0000000000047805 */ /* 0x000fe4000001ff00 */
[----:B------:R-:W-:Y:S02]  /*2a70*/  CS2R R10, SRZ ;  /* 0x00000000000a7805 */ /* 0x000fe4000001ff00 */
[----:B------:R-:W-:-:S05]  /*2a80*/  CS2R R8, SRZ ;  /* 0x0000000000087805 */ /* 0x000fca000001ff00 */
[----:B------:R-:W-:Y:S05]  /*2a90*/  @!P0 BRA `(.L_x_48) ;  /* 0x0000000000748947 */ /* 0x000fea0003800000 */
[----:B------:R-:W-:-:S13]  /*2aa0*/  ISETP.NE.AND P2, PT, R163, 0x3, PT ;  /* 0x00000003a300780c */ /* 0x000fda0003f45270 */
[----:B------:R-:W-:Y:S05]  /*2ab0*/  @!P2 BRA `(.L_x_49) ;  /* 0x000000000004a947 */ /* 0x000fea0003800000 */
[----:B------:R-:W-:Y:S01]  /*2ac0*/  BPT.TRAP 0x1 ;  /* 0x000000040000795c */ /* 0x000fe20000300000 */
.L_x_49:
[----:B------:R-:W-:Y:S01]  /*2ad0*/  SHF.L.U32 R4, RZ, 0x1f, RZ ;  /* 0x0000001fff047819 */ /* 0x000fe200000006ff */
[----:B------:R-:W-:Y:S01]  /*2ae0*/  IMAD.MOV.U32 R12, RZ, RZ, 0x1 ;  /* 0x00000001ff0c7424 */ /* 0x000fe200078e00ff */
[----:B------:R-:W-:Y:S02]  /*2af0*/  MOV R7, RZ ;  /* 0x000000ff00077202 */ /* 0x000fe40000000f00 */
[----:B------:R-:W1:Y:S02]  /*2b00*/  SYNCS.PHASECHK.TRANS64.TRYWAIT P2, [UR53+0x40], R4 ;  /* 0x00004004ff0075a7 */ /* 0x000e640008040175 */
[----:B-1----:R-:W-:Y:S05]  /*2b10*/  @!P2 BRA `(.L_x_50) ;  /* 0x0000007800b0a947 */ /* 0x002fea0003800000 */
.L_x_234:
[----:B------:R-:W-:Y:S01]  /*2b20*/  IMAD.MOV.U32 R6, RZ, RZ, RZ ;  /* 0x000000ffff067224 */ /* 0x000fe200078e00ff */
[----:B-1----:R-:W-:Y:S02]  /*2b30*/  CS2R R4, SRZ ;  /* 0x0000000000047805 */ /* 0x002fe4000001ff00 */
[----:B------:R-:W-:Y:S02]  /*2b40*/  CS2R R10, SRZ ;  /* 0x00000000000a7805 */ /* 0x000fe4000001ff00 */
[----:B------:R-:W-:Y:S01]  /*2b50*/  CS2R R8, SRZ ;  /* 0x0000000000087805 */ /* 0x000fe2000001ff00 */
[----:B------:R-:W-:Y:S06]  /*2b60*/  @P1 BRA `(.L_x_48) ;  /* 0x0000000000401947 */ /* 0x000fec0003800000 */
[C---:B------:R-:W-:Y:S01]  /*2b70*/  IMAD.SHL.U32 R4, R18.reuse, 0x10, RZ ;  /* 0x0000001012047824 */ /* 0x040fe200078e00ff */
[C---:B------:R-:W-:Y:S01]  /*2b80*/  SHF.L.U32 R5, R18.reuse, 0x5, RZ ;  /* 0x0000000512057819 */ /* 0x040fe200000006ff */
[----:B------:R-:W-:Y:S01]  /*2b90*/  IMAD.SHL.U32 R9, R18, 0x4, RZ ;  /* 0x0000000412097824 */ /* 0x000fe200078e00ff */
[----:B------:R-:W-:Y:S01]  /*2ba0*/  SHF.R.U32.HI R7, RZ, 0x1, R18 ;  /* 0x00000001ff077819 */ /* 0x000fe20000011612 */
[----:B------:R-:W-:Y:S05]  /*2bb0*/  WARPSYNC.ALL ;  /* 0x0000000000007948 */ /* 0x000fea0003800000 */
[----:B------:R-:W-:Y:S02]  /*2bc0*/  LOP3.LUT R4, R4, 0xe00, RZ, 0xc0, !PT ;  /* 0x00000e0004047812 */ /* 0x000fe400078ec0ff */
[----:B------:R-:W-:-:S02]  /*2bd0*/  LOP3.LUT R6, R5, 0xc0, RZ, 0xc0, !PT ;  /* 0x000000c005067812 */ /* 0x000fc400078ec0ff */
[----:B------:R-:W-:Y:S02]  /*2be0*/  LOP3.LUT R4, R4, 0x20, R5, 0xf8, !PT ;  /* 0x0000002004047812 */ /* 0x000fe400078ef805 */
[----:B------:R-:W-:Y:S02]  /*2bf0*/  LOP3.LUT R6, R6, 0x8, R7, 0xf8, !PT ;  /* 0x0000000806067812 */ /* 0x000fe400078ef807 */
[----:B------:R-:W-:Y:S02]  /*2c00*/  LOP3.LUT R4, R4, 0x100, R5, 0xf8, !PT ;  /* 0x0000010004047812 */ /* 0x000fe400078ef805 */
[----:B------:R-:W-:-:S04]  /*2c10*/  LOP3.LUT R9, R6, 0x18, R9, 0x78, !PT ;  /* 0x0000001806097812 */ /* 0x000fc800078e7809 */
[----:B------:R-:W-:-:S04]  /*2c20*/  LOP3.LUT R4, R4, R9, RZ, 0xfc, !PT ;  /* 0x0000000904047212 */ /* 0x000fc800078efcff */
[----:B------:R-:W-:-:S05]  /*2c30*/  LEA R9, R4, UR53, 0x1 ;  /* 0x0000003504097c11 */ /* 0x000fca000f8e08ff */
[----:B------:R-:W-:Y:S02]  /*2c40*/  IMAD R4, R160, 0x2, R9 ;  /* 0x00000002a0047824 */ /* 0x000fe400078e0209 */
[----:B------:R-:W1:Y:S04]  /*2c50*/  LDSM.16.M88.4 R8, [R9+0x200] ;  /* 0x000200000908783b */ /* 0x000e680000000200 */
[----:B------:R-:W2:Y:S02]  /*2c60*/  LDSM.16.M88.4 R4, [R4+0x200] ;  /* 0x000200000404783b */ /* 0x000ea40000000200 */
.L_x_48:
[----:B------:R-:W-:Y:S05]  /*2c70*/  BSYNC B0 ;  /* 0x0000000000007941 */ /* 0x000fea0003800000 */
.L_x_47:
[----:B------:R-:W-:Y:S01]  /*2c80*/  IMAD.SHL.U32 R21, R18, 0x20, RZ ;  /* 0x0000002012157824 */ /* 0x000fe200078e00ff */
[C---:B-1----:R-:W-:Y:S01]  /*2c90*/  SHF.L.U32 R14, R8.reuse, 0x10, RZ ;  /* 0x00000010080e7819 */ /* 0x042fe200000006ff */
[C---:B------:R-:W-:Y:S01]  /*2ca0*/  IMAD.U32 R154, R9.reuse, 0x10000, RZ ;  /* 0x00010000099a7824 */ /* 0x040fe200078e00ff */
[----:B------:R-:W-:Y:S01]  /*2cb0*/  LOP3.LUT R20, R8, 0xffff0000, RZ, 0xc0, !PT ;  /* 0xffff000008147812 */ /* 0x000fe200078ec0ff */
[----:B--2---:R-:W-:Y:S01]  /*2cc0*/  IMAD.U32 R174, R4, 0x10000, RZ ;  /* 0x0001000004ae7824 */ /* 0x004fe200078e00ff */
[----:B------:R-:W-:Y:S01]  /*2cd0*/  LOP3.LUT R166, R9, 0xffff0000, RZ, 0xc0, !PT ;  /* 0xffff000009a67812 */ /* 0x000fe200078ec0ff */
[----:B------:R-:W-:Y:S01]  /*2ce0*/  IMAD.U32 R182, R6, 0x10000, RZ ;  /* 0x0001000006b67824 */ /* 0x000fe200078e00ff */
[----:B------:R-:W-:Y:S01]  /*2cf0*/  SHF.R.U32.HI R9, RZ, 0x1, R18 ;  /* 0x00000001ff097819 */ /* 0x000fe20000011612 */
[----:B------:R-:W-:Y:S01]  /*2d00*/  IMAD.U32 R170, R11, 0x10000, RZ ;  /* 0x000100000baa7824 */ /* 0x000fe200078e00ff */
[----:B------:R-:W-:Y:S01]  /*2d10*/  LOP3.LUT R8, R21, 0xc0, RZ, 0xc0, !PT ;  /* 0x000000c015087812 */ /* 0x000fe200078ec0ff */
[----:B------:R-:W-:Y:S01]  /*2d20*/  IMAD.U32 R178, R5, 0x10000, RZ ;  /* 0x0001000005b27824 */ /* 0x000fe200078e00ff */
[----:B------:R-:W-:Y:S01]  /*2d30*/  LOP3.LUT R176, R4, 0xffff0000, RZ, 0xc0, !PT ;  /* 0xffff000004b07812 */ /* 0x000fe200078ec0ff */
[----:B------:R-:W-:Y:S01]  /*2d40*/  IMAD.U32 R186, R7, 0x10000, RZ ;  /* 0x0001000007ba7824 */ /* 0x000fe200078e00ff */
[----:B------:R-:W-:Y:S01]  /*2d50*/  LOP3.LUT R9, R8, 0x8, R9, 0xf8, !PT ;  /* 0x0000000808097812 */ /* 0x000fe200078ef809 */
[-C--:B------:R-:W-:Y:S01]  /*2d60*/  FMUL R14, R14, R161.reuse ;  /* 0x000000a10e0e7220 */ /* 0x080fe20000400000 */
[----:B------:R-:W-:Y:S01]  /*2d70*/  SHF.L.U32 R8, R18, 0x4, RZ ;  /* 0x0000000412087819 */ /* 0x000fe200000006ff */
[----:B------:R-:W-:Y:S01]  /*2d80*/  FMUL R20, R20, R161 ;  /* 0x000000a114147220 */ /* 0x000fe20000400000 */
[----:B------:R-:W-:Y:S01]  /*2d90*/  LOP3.LUT R4, R18, 0xff, RZ, 0xc0, !PT ;  /* 0x000000ff12047812 */ /* 0x000fe200078ec0ff */
[----:B------:R-:W-:Y:S05]  /*2da0*/  WARPSYNC.ALL ;  /* 0x0000000000007948 */ /* 0x000fea0003800000 */
[----:B------:R-:W-:Y:S01]  /*2db0*/  LOP3.LUT R8, R8, 0xe00, RZ, 0xc0, !PT ;  /* 0x00000e0008087812 */ /* 0x000fe200078ec0ff */
[----:B------:R-:W-:Y:S01]  /*2dc0*/  VIADD R4, R4, 0x1f ;  /* 0x0000001f04047836 */ /* 0x000fe20000000000 */
[----:B------:R-:W-:Y:S01]  /*2dd0*/  LOP3.LUT R184, R6, 0xffff0000, RZ, 0xc0, !PT ;  /* 0xffff000006b87812 */ /* 0x000fe200078ec0ff */
[----:B------:R-:W-:Y:S01]  /*2de0*/  BSSY B0, `(.L_x_51) ;  /* 0x0000054000007945 */ /* 0x000fe20003800000 */
[----:B------:R-:W-:-:S02]  /*2df0*/  SHF.L.U32 R6, R18, 0x2, RZ ;  /* 0x0000000212067819 */ /* 0x000fc400000006ff */
[----:B------:R-:W-:Y:S02]  /*2e00*/  SHF.L.U32 R168, R10, 0x10, RZ ;  /* 0x000000100aa87819 */ /* 0x000fe400000006ff */
[----:B------:R-:W-:Y:S01]  /*2e10*/  LOP3.LUT R172, R11, 0xffff0000, RZ, 0xc0, !PT ;  /* 0xffff00000bac7812 */ /* 0x000fe200078ec0ff */
[----:B-----5:R-:W-:Y:S01]  /*2e20*/  FFMA R11, R156, R28, R13 ;  /* 0x0000001c9c0b7223 */ /* 0x020fe2000000000d */
[----:B------:R-:W-:Y:S01]  /*2e30*/  LOP3.LUT R8, R8, 0x20, R21, 0xf8, !PT ;  /* 0x0000002008087812 */ /* 0x000fe200078ef815 */
[----:B------:R-:W-:Y:S01]  /*2e40*/  FMUL R28, R170, R161 ;  /* 0x000000a1aa1c7220 */ /* 0x000fe20000400000 */
[----:B------:R-:W-:Y:S02]  /*2e50*/  LOP3.LUT R10, R10, 0xffff0000, RZ, 0xc0, !PT ;  /* 0xffff00000a0a7812 */ /* 0x000fe400078ec0ff */
[----:B------:R-:W-:Y:S01]  /*2e60*/  LOP3.LUT R180, R5, 0xffff0000, RZ, 0xc0, !PT ;  /* 0xffff000005b47812 */ /* 0x000fe200078ec0ff */
[C-C-:B------:R-:W-:Y:S01]  /*2e70*/  FFMA R5, R156.reuse, R24, R13.reuse ;  /* 0x000000189c057223 */ /* 0x140fe2000000000d */
[----:B------:R-:W-:Y:S01]  /*2e80*/  LOP3.LUT R188, R7, 0xffff0000, RZ, 0xc0, !PT ;  /* 0xffff000007bc7812 */ /* 0x000fe200078ec0ff */
[C-C-:B------:R-:W-:Y:S01]  /*2e90*/  FFMA R7, R156.reuse, R25, R13.reuse ;  /* 0x000000199c077223 */ /* 0x140fe2000000000d */
[----:B------:R-:W-:Y:S01]  /*2ea0*/  LOP3.LUT R190, R9, 0x18, R6, 0x78, !PT ;  /* 0x0000001809be7812 */ /* 0x000fe200078e7806 */
[----:B------:R-:W-:Y:S01]  /*2eb0*/  FFMA R6, R156, R29, R13 ;  /* 0x0000001d9c067223 */ /* 0x000fe2000000000d */
[----:B------:R-:W-:Y:S01]  /*2ec0*/  ISETP.GT.U32.AND P2, PT, R4, 0x3e, PT ;  /* 0x0000003e0400780c */ /* 0x000fe20003f44070 */
[----:B------:R-:W-:Y:S01]  /*2ed0*/  FFMA R9, R156, R26, R15 ;  /* 0x0000001a9c097223 */ /* 0x000fe2000000000f */
[----:B------:R-:W-:Y:S01]  /*2ee0*/  LOP3.LUT R23, R8, 0x100, R21, 0xf8, !PT ;  /* 0x0000010008177812 */ /* 0x000fe200078ef815 */
[C-C-:B------:R-:W-:Y:S01]  /*2ef0*/  FFMA R4, R156.reuse, R27, R15.reuse ;  /* 0x0000001b9c047223 */ /* 0x140fe2000000000f */
[C-C-:B------:R-:W-:Y:S01]  /*2f00*/  FFMA R21, R156.reuse, R30, R15.reuse ;  /* 0x0000001e9c157223 */ /* 0x140fe2000000000f */
[----:B------:R-:W-:Y:S01]  /*2f10*/  FFMA R8, R156, R31, R15 ;  /* 0x0000001f9c087223 */ /* 0x000fe2000000000f */
[-C--:B------:R-:W-:Y:S01]  /*2f20*/  FMUL R24, R154, R161.reuse ;  /* 0x000000a19a187220 */ /* 0x080fe20000400000 */
[-C--:B------:R-:W-:Y:S01]  /*2f30*/  FMUL R25, R166, R161.reuse ;  /* 0x000000a1a6197220 */ /* 0x080fe20000400000 */
[-C--:B------:R-:W-:Y:S01]  /*2f40*/  FMUL R29, R172, R161.reuse ;  /* 0x000000a1ac1d7220 */ /* 0x080fe20000400000 */
[-C--:B------:R-:W-:Y:S01]  /*2f50*/  FMUL R26, R168, R161.reuse ;  /* 0x000000a1a81a7220 */ /* 0x080fe20000400000 */
[----:B------:R-:W-:Y:S01]  /*2f60*/  FMUL R27, R10, R161 ;  /* 0x000000a10a1b7220 */ /* 0x000fe20000400000 */
[----:B------:R-:W-:Y:S01]  /*2f70*/  FADD R5, R5, R14 ;  /* 0x0000000e05057221 */ /* 0x000fe20000000000 */
[----:B------:R-:W-:Y:S01]  /*2f80*/  FADD R10, R7, R20 ;  /* 0x00000014070a7221 */ /* 0x000fe20000000000 */
[----:B------:R-:W-:Y:S01]  /*2f90*/  FADD R9, R9, R24 ;  /* 0x0000001809097221 */ /* 0x000fe20000000000 */
[----:B------:R-:W-:Y:S01]  /*2fa0*/  FADD R30, R4, R25 ;  /* 0x00000019041e7221 */ /* 0x000fe20000000000 */
[----:B------:R-:W-:Y:S01]  /*2fb0*/  FADD R7, R21, R28 ;  /* 0x0000001c15077221 */ /* 0x000fe20000000000 */
[----:B------:R-:W-:Y:S01]  /*2fc0*/  FADD R8, R8, R29 ;  /* 0x0000001d08087221 */ /* 0x000fe20000000000 */
[----:B------:R-:W-:Y:S01]  /*2fd0*/  FADD R11, R11, R26 ;  /* 0x0000001a0b0b7221 */ /* 0x000fe20000000000 */
[----:B------:R-:W-:Y:S01]  /*2fe0*/  FADD R6, R6, R27 ;  /* 0x0000001b06067221 */ /* 0x000fe20000000000 */
[----:B------:R-:W-:Y:S01]  /*2ff0*/  F2FP.BF16.F32.PACK_AB R4, R10, R5 ;  /* 0x000000050a04723e */ /* 0x000fe200000010ff */
[--C-:B------:R-:W-:Y:S01]  /*3000*/  FFMA R21, R156, R36, R13.reuse ;  /* 0x000000249c157223 */ /* 0x100fe2000000000d */
[----:B------:R-:W-:Y:S01]  /*3010*/  F2FP.BF16.F32.PACK_AB R5, R30, R9 ;  /* 0x000000091e05723e */ /* 0x000fe200000010ff */
[--C-:B------:R-:W-:Y:S01]  /*3020*/  FFMA R9, R156, R32, R13.reuse ;  /* 0x000000209c097223 */ /* 0x100fe2000000000d */
[----:B------:R-:W-:Y:S01]  /*3030*/  F2FP.BF16.F32.PACK_AB R7, R8, R7 ;  /* 0x000000070807723e */ /* 0x000fe200000010ff */
[----:B------:R-:W-:Y:S01]  /*3040*/  FFMA R8, R156, R33, R13 ;  /* 0x000000219c087223 */ /* 0x000fe2000000000d */
[----:B------:R-:W-:Y:S01]  /*3050*/  F2FP.BF16.F32.PACK_AB R6, R6, R11 ;  /* 0x0000000b0606723e */ /* 0x000fe200000010ff */
[-C--:B------:R-:W-:Y:S01]  /*3060*/  FMUL R30, R174, R161.reuse ;  /* 0x000000a1ae1e7220 */ /* 0x080fe20000400000 */
[----:B------:R-:W-:Y:S01]  /*3070*/  FMUL R31, R176, R161 ;  /* 0x000000a1b01f7220 */ /* 0x000fe20000400000 */
[----:B------:R-:W-:Y:S01]  /*3080*/  LOP3.LUT R190, R23, R190, RZ, 0xfc, !PT ;  /* 0x000000be17be7212 */ /* 0x000fe200078efcff */
[C-C-:B------:R-:W-:Y:S01]  /*3090*/  FFMA R11, R156.reuse, R34, R15.reuse ;  /* 0x000000229c0b7223 */ /* 0x140fe2000000000f */
[C---:B------:R-:W-:Y:S01]  /*30a0*/  FFMA R10, R156.reuse, R35, R15 ;  /* 0x000000239c0a7223 */ /* 0x040fe2000000000f */
[----:B------:R-:W-:Y:S01]  /*30b0*/  FFMA R36, R156, R37, R13 ;  /* 0x000000259c247223 */ /* 0x000fe2000000000d */
[-C--:B------:R-:W-:Y:S01]  /*30c0*/  FMUL R32, R178, R161.reuse ;  /* 0x000000a1b2207220 */ /* 0x080fe20000400000 */
[----:B------:R-:W-:Y:S01]  /*30d0*/  FMUL R33, R180, R161 ;  /* 0x000000a1b4217220 */ /* 0x000fe20000400000 */
[C-C-:B------:R-:W-:Y:S01]  /*30e0*/  FFMA R23, R156.reuse, R38, R15.reuse ;  /* 0x000000269c177223 */ /* 0x140fe2000000000f */
[----:B------:R-:W-:Y:S01]  /*30f0*/  FFMA R154, R156, R39, R15 ;  /* 0x000000279c9a7223 */ /* 0x000fe2000000000f */
        /* <DEDUP_REMOVED lines=12> */
[----:B------:R-:W-:-:S02]  /*31c0*/  LEA R21, R190, UR53, 0x1 ;  /* 0x00000035be157c11 */ /* 0x000fc4000f8e08ff */
[----:B------:R-:W-:Y:S02]  /*31d0*/  F2FP.BF16.F32.PACK_AB R8, R8, R9 ;  /* 0x000000090808723e */ /* 0x000fe400000010ff */
[----:B------:R-:W-:Y:S01]  /*31e0*/  F2FP.BF16.F32.PACK_AB R9, R10, R11 ;  /* 0x0000000b0a09723e */ /* 0x000fe200000010ff */
[----:B------:R1:W-:Y:S01]  /*31f0*/  STSM.16.M88.4 [R21+0x200], R4 ;  /* 0x0002000415007844 */ /* 0x0003e20000000200 */
[----:B------:R-:W-:Y:S02]  /*3200*/  F2FP.BF16.F32.PACK_AB R10, R36, R35 ;  /* 0x00000023240a723e */ /* 0x000fe400000010ff */
[----:B------:R-:W-:Y:S02]  /*3210*/  F2FP.BF16.F32.PACK_AB R11, R154, R23 ;  /* 0x000000179a0b723e */ /* 0x000fe400000010ff */
[----:B------:R-:W-:-:S05]  /*3220*/  LEA R36, R160, R21, 0x1 ;  /* 0x00000015a0247211 */ /* 0x000fca00078e08ff */
[----:B------:R1:W-:Y:S01]  /*3230*/  STSM.16.M88.4 [R36+0x200], R8 ;  /* 0x0002000824007844 */ /* 0x0003e20000000200 */
[----:B------:R-:W-:Y:S01]  /*3240*/  @!PT LDS RZ, [RZ] ;  /* 0x00000000fffff984 */ /* 0x000fe20000000800 */
[----:B------:R-:W-:Y:S01]  /*3250*/  @!PT LDS RZ, [RZ] ;  /* 0x00000000fffff984 */ /* 0x000fe20000000800 */
[----:B------:R-:W-:Y:S01]  /*3260*/  @!PT LDS RZ, [RZ] ;  /* 0x00000000fffff984 */ /* 0x000fe20000000800 */
[----:B------:R-:W-:Y:S01]  /*3270*/  @!PT LDS RZ, [RZ] ;  /* 0x00000000fffff984 */ /* 0x000fe20000000800 */
[----:B------:R2:W-:Y:S06]  /*3280*/  MEMBAR.ALL.CTA ;  /* 0x0000000000007992 */ /* 0x0005ec0000008000 */
[----:B--2---:R-:W2:Y:S02]  /*3290*/  FENCE.VIEW.ASYNC.S ;  /* 0x00000000000073c6 */ /* 0x004ea40000000000 */
[----:B--2---:R-:W-:Y:S06]  /*32a0*/  BAR.SYNC.DEFER_BLOCKING 0x1, 0x100 ;  /* 0x0044000000007b1d */ /* 0x004fec0000010000 */
[----:B------:R-:W-:Y:S05]  /*32b0*/  @P2 BRA `(.L_x_52) ;  /* 0x0000000000182947 */ /* 0x000fea0003800000 */
[----:B------:R-:W-:Y:S02]  /*32c0*/  UIADD3 UR4, UP0, UR54, 0x4f0, URZ ;  /* 0x000004f036047890 */ /* 0x000fe4000ff1e03f */
[----:B------:R-:W-:Y:S02]  /*32d0*/  UIADD3 UR40, UR53, 0x200, URZ ;  /* 0x0000020035287890 */ /* 0x000fe4000fffe03f */
[----:B------:R-:W-:-:S09]  /*32e0*/  UIADD3.X UR5, URZ, UR55, URZ, UP0, !UPT ;  /* 0x000000373f057290 */ /* 0x000fd200087fe43f */
[----:B------:R2:W-:Y:S01]  /*32f0*/  UTMASTG.3D [UR40], [UR4] ;  /* 0x00000028040073b5 */ /* 0x0005e20008010000 */
[----:B------:R0:W-:Y:S01]  /*3300*/  UTMACMDFLUSH ;  /* 0x00000000000079b7 */ /* 0x0001e20000000000 */
[----:B--2---:R-:W-:-:S04]  /*3310*/  DEPBAR.LE SB0, 0x1 ;  /* 0x000080400000791a */ /* 0x004fc80000000000 */
.L_x_52:
[----:B------:R-:W-:Y:S05]  /*3320*/  BSYNC B0 ;  /* 0x0000000000007941 */ /* 0x000fea0003800000 */
.L_x_51:
[----:B------:R-:W-:Y:S01]  /*3330*/  BAR.SYNC.DEFER_BLOCKING 0x1, 0x100 ;  /* 0x0044000000007b1d */ /* 0x000fe20000010000 */
[----:B------:R-:W-:Y:S01]  /*3340*/  ISETP.NE.AND P3, PT, RZ, UR44, PT ;  /* 0x0000002cff007c0c */ /* 0x000fe2000bf65270 */
[----:B------:R-:W-:-:S04]  /*3350*/  VIADD R23, R21, 0x200 ;  /* 0x0000020015177836 */ /* 0x000fc80000000000 */
[----:B------:R-:W-:-:S08]  /*3360*/  IMAD R35, R160, 0x2, R23 ;  /* 0x00000002a0237824 */ /* 0x000fd000078e0217 */
[----:B------:R-:W-:Y:S05]  /*3370*/  @!P3 BRA `(.L_x_53) ;  /* 0x000000000034b947 */ /* 0x000fea0003800000 */
[----:B------:R-:W-:Y:S04]  /*3380*/  BSSY B0, `(.L_x_54) ;  /* 0x0000009000007945 */ /* 0x000fe80003800000 */
[----:B------:R-:W-:Y:S05]  /*3390*/  @!P0 BRA `(.L_x_55) ;  /* 0x00000000001c8947 */ /* 0x000fea0003800000 */
[----:B------:R-:W-:-:S13]  /*33a0*/  ISETP.NE.AND P3, PT, R163, 0x3, PT ;  /* 0x00000003a300780c */ /* 0x000fda0003f65270 */
[----:B------:R-:W-:Y:S05]  /*33b0*/  @!P3 BRA `(.L_x_56) ;  /* 0x000000000004b947 */ /* 0x000fea0003800000 */
[----:B------:R-:W-:Y:S01]  /*33c0*/  BPT.TRAP 0x1 ;  /* 0x000000040000795c */ /* 0x000fe20000300000 */
.L_x_56:
[----:B------:R-:W-:-:S04]  /*33d0*/  ULEA UR4, UR36, UR53, 0x3 ;  /* 0x0000003524047291 */ /* 0x000fc8000f8e183f */
[----:B------:R-:W-:-:S04]  /*33e0*/  UIADD3 UR4, UR4, 0x60, URZ ;  /* 0x0000006004047890 */ /* 0x000fc8000fffe03f */
[----:B------:R-:W-:-:S09]  /*33f0*/  UPRMT UR4, UR52, 0x654, UR4 ;  /* 0x0000065434047896 */ /* 0x000fd20008000004 */
[----:B------:R-:W-:Y:S03]  /*3400*/  SYNCS.ARRIVE.TRANS64.RED.A1T0 RZ, [UR4], RZ ;  /* 0x000000ffffff79a7 */ /* 0x000fe60008100404 */
.L_x_55:
[----:B------:R-:W-:Y:S05]  /*3410*/  BSYNC B0 ;  /* 0x0000000000007941 */ /* 0x000fea0003800000 */
.L_x_54:
[----:B------:R-:W-:-:S04]  /*3420*/  UIADD3 UR36, UR36, 0x1, URZ ;  /* 0x0000000124247890 */ /* 0x000fc8000fffe03f */
[----:B------:R-:W-:-:S04]  /*3430*/  UISETP.NE.AND UP0, UPT, UR36, 0x4, UPT ;  /* 0x000000042400788c */ /* 0x000fc8000bf05270 */
[----:B------:R-:W-:-:S12]  /*3440*/  USEL UR36, UR36, URZ, UP0 ;  /* 0x0000003f24247287 */ /* 0x000fd80008000000 */
.L_x_53:
[----:B------:R-:W-:Y:S04]  /*3450*/  BSSY B0, `(.L_x_57) ;  /* 0x0000032000007945 */ /* 0x000fe80003800000 */
[----:B------:R-:W-:Y:S05]  /*3460*/  @!P0 BRA `(.L_x_58) ;  /* 0x0000000000c08947 */ /* 0x000fea0003800000 */
[----:B------:R-:W-:-:S13]  /*3470*/  ISETP.NE.AND P3, PT, R163, 0x3, PT ;  /* 0x00000003a300780c */ /* 0x000fda0003f65270 */
[----:B------:R-:W-:Y:S05]  /*3480*/  @!P3 BRA `(.L_x_59) ;  /* 0x000000000004b947 */ /* 0x000fea0003800000 */
[----:B------:R-:W-:Y:S01]  /*3490*/  BPT.TRAP 0x1 ;  /* 0x000000040000795c */ /* 0x000fe20000300000 */
.L_x_59:
[----:B-1----:R-:W-:Y:S01]  /*34a0*/  LEA R4, R12, UR53, 0x3 ;  /* 0x000000350c047c11 */ /* 0x002fe2000f8e18ff */
[----:B------:R-:W-:Y:S01]  /*34b0*/  BSSY B1, `(.L_x_60) ;  /* 0x0000004000017945 */ /* 0x000fe20003800000 */
[----:B------:R-:W-:-:S04]  /*34c0*/  SHF.L.U32 R5, RZ, 0x1f, RZ ;  /* 0x0000001fff057819 */ /* 0x000fc800000006ff */
[----:B------:R-:W1:Y:S02]  /*34d0*/  SYNCS.PHASECHK.TRANS64.TRYWAIT P3, [R4+URZ+0x40], R5 ;  /* 0x00004005040075a7 */ /* 0x000e64000806017f */
[----:B-1----:R-:W-:Y:S05]  /*34e0*/  @!P3 BRA `(.L_x_61) ;  /* 0x000000700054b947 */ /* 0x002fea0003800000 */
.L_x_235:
[----:B------:R-:W-:Y:S05]  /*34f0*/  BSYNC B1 ;  /* 0x0000000000017941 */ /* 0x000fea0003800000 */
.L_x_60:
[----:B------:R-:W-:Y:S05]  /*3500*/  @P1 BRA `(.L_x_62) ;  /* 0x0000000000941947 */ /* 0x000fea0003800000 */
[----:B------:R-:W-:Y:S01]  /*3510*/  LEA R25, R12, R23, 0xd ;  /* 0x000000170c197211 */ /* 0x000fe200078e68ff */
[----:B------:R-:W-:Y:S05]  /*3520*/  WARPSYNC.ALL ;  /* 0x0000000000007948 */ /* 0x000fea0003800000 */
[----:B------:R-:W-:Y:S01]  /*3530*/  IMAD R8, R160, 0x2, R25 ;  /* 0x00000002a0087824 */ /* 0x000fe200078e0219 */
[----:B-1----:R-:W1:Y:S05]  /*3540*/  LDSM.16.M88.4 R4, [R25] ;  /* 0x000000001904783b */ /* 0x002e6a0000000200 */
[----:B------:R-:W2:Y:S01]  /*3550*/  LDSM.16.M88.4 R8, [R8] ;  /* 0x000000000808783b */ /* 0x000ea20000000200 */
[----:B-1----:R-:W-:Y:S01]  /*3560*/  LOP3.LUT R26, R5, 0xffff0000, RZ, 0xc0, !PT ;  /* 0xffff0000051a7812 */ /* 0x002fe200078ec0ff */
[----:B------:R-:W-:Y:S01]  /*3570*/  IMAD.U32 R28, R6, 0x10000, RZ ;  /* 0x00010000061c7824 */ /* 0x000fe200078e00ff */
[C---:B------:R-:W-:Y:S01]  /*3580*/  LOP3.LUT R32, R7.reuse, 0xffff0000, RZ, 0xc0, !PT ;  /* 0xffff000007207812 */ /* 0x040fe200078ec0ff */
[C---:B------:R-:W-:Y:S01]  /*3590*/  IMAD.U32 R14, R4.reuse, 0x10000, RZ ;  /* 0x00010000040e7824 */ /* 0x040fe200078e00ff */
[----:B------:R-:W-:Y:S01]  /*35a0*/  LOP3.LUT R4, R4, 0xffff0000, RZ, 0xc0, !PT ;  /* 0xffff000004047812 */ /* 0x000fe200078ec0ff */
[----:B------:R-:W-:Y:S01]  /*35b0*/  IMAD.U32 R30, R7, 0x10000, RZ ;  /* 0x00010000071e7824 */ /* 0x000fe200078e00ff */
[----:B--2---:R-:W-:Y:S01]  /*35c0*/  SHF.L.U32 R34, R8, 0x10, RZ ;  /* 0x0000001008227819 */ /* 0x004fe200000006ff */
[----:B------:R-:W-:Y:S01]  /*35d0*/  IMAD.U32 R166, R10, 0x10000, RZ ;  /* 0x000100000aa67824 */ /* 0x000fe200078e00ff */
[----:B------:R-:W-:Y:S01]  /*35e0*/  LOP3.LUT R38, R8, 0xffff0000, RZ, 0xc0, !PT ;  /* 0xffff000008267812 */ /* 0x000fe200078ec0ff */
[----:B------:R-:W-:Y:S01]  /*35f0*/  IMAD.U32 R8, R9, 0x10000, RZ ;  /* 0x0001000009087824 */ /* 0x000fe200078e00ff */
[----:B------:R-:W-:Y:S01]  /*3600*/  SHF.L.U32 R24, R5, 0x10, RZ ;  /* 0x0000001005187819 */ /* 0x000fe200000006ff */
[-C--:B------:R-:W-:Y:S01]  /*3610*/  FMUL R25, R26, R161.reuse ;  /* 0x000000a11a197220 */ /* 0x080fe20000400000 */
[----:B------:R-:W-:Y:S01]  /*3620*/  LOP3.LUT R6, R6, 0xffff0000, RZ, 0xc0, !PT ;  /* 0xffff000006067812 */ /* 0x000fe200078ec0ff */
[-C--:B------:R-:W-:Y:S01]  /*3630*/  FMUL R26, R28, R161.reuse ;  /* 0x000000a11c1a7220 */ /* 0x080fe20000400000 */
[----:B------:R-:W-:Y:S01]  /*3640*/  LOP3.LUT R154, R9, 0xffff0000, RZ, 0xc0, !PT ;  /* 0xffff0000099a7812 */ /* 0x000fe200078ec0ff */
[-C--:B------:R-:W-:Y:S01]  /*3650*/  FMUL R28, R30, R161.reuse ;  /* 0x000000a11e1c7220 */ /* 0x080fe20000400000 */
[----:B------:R-:W-:Y:S01]  /*3660*/  LOP3.LUT R10, R10, 0xffff0000, RZ, 0xc0, !PT ;  /* 0xffff00000a0a7812 */ /* 0x000fe200078ec0ff */
[-C--:B------:R-:W-:Y:S01]  /*3670*/  FMUL R29, R32, R161.reuse ;  /* 0x000000a1201d7220 */ /* 0x080fe20000400000 */
[C---:B------:R-:W-:Y:S01]  /*3680*/  SHF.L.U32 R168, R11.reuse, 0x10, RZ ;  /* 0x000000100ba87819 */ /* 0x040fe200000006ff */
[-C--:B------:R-:W-:Y:S01]  /*3690*/  FMUL R30, R34, R161.reuse ;  /* 0x000000a1221e7220 */ /* 0x080fe20000400000 */
[----:B------:R-:W-:Y:S01]  /*36a0*/  LOP3.LUT R170, R11, 0xffff0000, RZ, 0xc0, !PT ;  /* 0xffff00000baa7812 */ /* 0x000fe200078ec0ff */
[-C--:B------:R-:W-:Y:S01]  /*36b0*/  FMUL R31, R38, R161.reuse ;  /* 0x000000a1261f7220 */ /* 0x080fe20000400000 */
        /* <DEDUP_REMOVED lines=9> */
[----:B------:R-:W-:-:S07]  /*3750*/  FMUL R39, R170, R161 ;  /* 0x000000a1aa277220 */ /* 0x000fce0000400000 */
.L_x_62:
[----:B------:R-:W-:-:S07]  /*3760*/  VIADD R12, R12, 0x1 ;  /* 0x000000010c0c7836 */ /* 0x000fce0000000000 */
.L_x_58:
[----:B------:R-:W-:Y:S05]  /*3770*/  BSYNC B0 ;  /* 0x0000000000007941 */ /* 0x000fea0003800000 */
.L_x_57:
[C-C-:B-1----:R-:W-:Y:S01]  /*3780*/  FFMA R5, R156.reuse, R40, R13.reuse ;  /* 0x000000289c057223 */ /* 0x142fe2000000000d */
[C---:B------:R-:W-:Y:S01]  /*3790*/  FFMA R41, R156.reuse, R41, R13 ;  /* 0x000000299c297223 */ /* 0x040fe2000000000d */
[C-C-:B------:R-:W-:Y:S01]  /*37a0*/  FFMA R7, R156.reuse, R42, R15.reuse ;  /* 0x0000002a9c077223 */ /* 0x140fe2000000000f */
[C---:B------:R-:W-:Y:S01]  /*37b0*/  FFMA R4, R156.reuse, R43, R15 ;  /* 0x0000002b9c047223 */ /* 0x040fe2000000000f */
[C-C-:B------:R-:W-:Y:S01]  /*37c0*/  FFMA R9, R156.reuse, R44, R13.reuse ;  /* 0x0000002c9c097223 */ /* 0x140fe2000000000d */
[----:B------:R-:W-:Y:S01]  /*37d0*/  FFMA R6, R156, R45, R13 ;  /* 0x0000002d9c067223 */ /* 0x000fe2000000000d */
        /* <DEDUP_REMOVED lines=9> */
[----:B------:R-:W-:Y:S01]  /*3870*/  FFMA R7, R156, R46, R15 ;  /* 0x0000002e9c077223 */ /* 0x000fe2000000000f */
[----:B------:R-:W-:Y:S01]  /*3880*/  F2FP.BF16.F32.PACK_AB R6, R6, R9 ;  /* 0x000000090606723e */ /* 0x000fe200000010ff */
[C-C-:B------:R-:W-:Y:S01]  /*3890*/  FFMA R9, R156.reuse, R48, R13.reuse ;  /* 0x000000309c097223 */ /* 0x140fe2000000000d */
[C---:B------:R-:W-:Y:S01]  /*38a0*/  FFMA R10, R156.reuse, R49, R13 ;  /* 0x000000319c0a7223 */ /* 0x040fe2000000000d */
[C-C-:B------:R-:W-:Y:S01]  /*38b0*/  FFMA R11, R156.reuse, R50, R15.reuse ;  /* 0x000000329c0b7223 */ /* 0x140fe2000000000f */
        /* <DEDUP_REMOVED lines=16> */
[----:B------:R-:W-:Y:S05]  /*39c0*/  WARPSYNC.ALL ;  /* 0x0000000000007948 */ /* 0x000fea0003800000 */
[----:B------:R-:W-:Y:S01]  /*39d0*/  F2FP.BF16.F32.PACK_AB R8, R10, R9 ;  /* 0x000000090a08723e */ /* 0x000fe200000010ff */
[----:B------:R1:W-:Y:S01]  /*39e0*/  STSM.16.M88.4 [R21+0x2200], R4 ;  /* 0x0022000415007844 */ /* 0x0003e20000000200 */
[----:B------:R-:W-:Y:S01]  /*39f0*/  F2FP.BF16.F32.PACK_AB R9, R40, R11 ;  /* 0x0000000b2809723e */ /* 0x000fe200000010ff */
[----:B------:R-:W-:Y:S01]  /*3a00*/  BSSY B0, `(.L_x_63) ;  /* 0x0000015000007945 */ /* 0x000fe20003800000 */
[----:B------:R-:W-:-:S02]  /*3a10*/  F2FP.BF16.F32.PACK_AB R10, R42, R41 ;  /* 0x000000292a0a723e */ /* 0x000fc400000010ff */
[----:B------:R-:W-:-:S05]  /*3a20*/  F2FP.BF16.F32.PACK_AB R11, R44, R43 ;  /* 0x0000002b2c0b723e */ /* 0x000fca00000010ff */
        /* <DEDUP_REMOVED lines=11> */
[----:B------:R-:W-:Y:S02]  /*3ae0*/  UIADD3 UR4, UR53, 0x2200, URZ ;  /* 0x0000220035047890 */ /* 0x000fe4000fffe03f */
[----:B------:R-:W-:Y:S01]  /*3af0*/  UIADD3.X UR9, URZ, UR55, URZ, UP0, !UPT ;  /* 0x000000373f097290 */ /* 0x000fe200087fe43f */
[----:B------:R-:W-:Y:S01]  /*3b00*/  UMOV UR6, UR42 ;  /* 0x0000002a00067c82 */ /* 0x000fe20008000000 */
[----:B------:R-:W-:-:S07]  /*3b10*/  UMOV UR7, UR43 ;  /* 0x0000002b00077c82 */ /* 0x000fce0008000000 */
[----:B------:R2:W-:Y:S01]  /*3b20*/  UTMASTG.3D [UR4], [UR8] ;  /* 0x00000004080073b5 */ /* 0x0005e20008010000 */
[----:B------:R0:W-:Y:S01]  /*3b30*/  UTMACMDFLUSH ;  /* 0x00000000000079b7 */ /* 0x0001e20000000000 */
[----:B--2---:R-:W-:-:S04]  /*3b40*/  DEPBAR.LE SB0, 0x1 ;  /* 0x000080400000791a */ /* 0x004fc80000000000 */
.L_x_64:
[----:B------:R-:W-:Y:S05]  /*3b50*/  BSYNC B0 ;  /* 0x0000000000007941 */ /* 0x000fea0003800000 */
.L_x_63:
[----:B-1----:R-:W-:Y:S01]  /*3b60*/  VIADD R5, R21, 0x2200 ;  /* 0x0000220015057836 */ /* 0x002fe20000000000 */
[----:B------:R-:W-:Y:S04]  /*3b70*/  BAR.SYNC.DEFER_BLOCKING 0x1, 0x100 ;  /* 0x0044000000007b1d */ /* 0x000fe80000010000 */
[----:B------:R-:W-:Y:S02]  /*3b80*/  LEA R40, R160, R5, 0x1 ;  /* 0x00000005a0287211 */ /* 0x000fe400078e08ff */
[----:B------:R-:W-:Y:S04]  /*3b90*/  BSSY B0, `(.L_x_65) ;  /* 0x0000009000007945 */ /* 0x000fe80003800000 */
[----:B------:R-:W-:Y:S05]  /*3ba0*/  @!P0 BRA `(.L_x_66) ;  /* 0x00000000001c8947 */ /* 0x000fea0003800000 */
[----:B------:R-:W-:-:S13]  /*3bb0*/  ISETP.NE.AND P3, PT, R163, 0x3, PT ;  /* 0x00000003a300780c */ /* 0x000fda0003f65270 */
[----:B------:R-:W-:Y:S05]  /*3bc0*/  @!P3 BRA `(.L_x_67) ;  /* 0x000000000004b947 */ /* 0x000fea0003800000 */
[----:B------:R-:W-:Y:S01]  /*3bd0*/  BPT.TRAP 0x1 ;  /* 0x000000040000795c */ /* 0x000fe20000300000 */
.L_x_67:
[----:B------:R-:W-:-:S04]  /*3be0*/  ULEA UR4, UR36, UR53, 0x3 ;  /* 0x0000003524047291 */ /* 0x000fc8000f8e183f */
[----:B------:R-:W-:-:S04]  /*3bf0*/  UIADD3 UR4, UR4, 0x60, URZ ;  /* 0x0000006004047890 */ /* 0x000fc8000fffe03f */
[----:B------:R-:W-:-:S09]  /*3c00*/  UPRMT UR4, UR52, 0x654, UR4 ;  /* 0x0000065434047896 */ /* 0x000fd20008000004 */
[----:B------:R-:W-:Y:S03]  /*3c10*/  SYNCS.ARRIVE.TRANS64.RED.A1T0 RZ, [UR4], RZ ;  /* 0x000000ffffff79a7 */ /* 0x000fe60008100404 */
.L_x_66:
[----:B------:R-:W-:Y:S05]  /*3c20*/  BSYNC B0 ;  /* 0x0000000000007941 */ /* 0x000fea0003800000 */
.L_x_65:
[----:B------:R-:W-:Y:S01]  /*3c30*/  UIADD3 UR36, UR36, 0x1, URZ ;  /* 0x0000000124247890 */ /* 0x000fe2000fffe03f */
[----:B------:R-:W-:Y:S01]  /*3c40*/  BSSY B0, `(.L_x_68) ;  /* 0x0000038000007945 */ /* 0x000fe20003800000 */
[----:B------:R-:W-:Y:S02]  /*3c50*/  IMAD.MOV.U32 R41, RZ, RZ, RZ ;  /* 0x000000ffff297224 */ /* 0x000fe400078e00ff */
[----:B------:R-:W-:-:S04]  /*3c60*/  UISETP.NE.AND UP0, UPT, UR36, 0x4, UPT ;  /* 0x000000042400788c */ /* 0x000fc8000bf05270 */
[----:B------:R-:W-:Y:S01]  /*3c70*/  USEL UR36, UR36, URZ, UP0 ;  /* 0x0000003f24247287 */ /* 0x000fe20008000000 */
[----:B------:R-:W-:Y:S11]  /*3c80*/  @!P0 BRA `(.L_x_69) ;  /* 0x0000000000cc8947 */ /* 0x000ff60003800000 */
[----:B------:R-:W-:-:S13]  /*3c90*/  ISETP.NE.AND P3, PT, R163, 0x3, PT ;  /* 0x00000003a300780c */ /* 0x000fda0003f65270 */
[----:B------:R-:W-:Y:S05]  /*3ca0*/  @!P3 BRA `(.L_x_70) ;  /* 0x000000000004b947 */ /* 0x000fea0003800000 */
[----:B------:R-:W-:Y:S01]  /*3cb0*/  BPT.TRAP 0x1 ;  /* 0x000000040000795c */ /* 0x000fe20000300000 */
.L_x_70:
[C---:B------:R-:W-:Y:S01]  /*3cc0*/  LEA R4, R12.reuse, UR53, 0x3 ;  /* 0x000000350c047c11 */ /* 0x040fe2000f8e18ff */
[----:B------:R-:W-:Y:S01]  /*3cd0*/  VIADD R43, R12, 0x1 ;  /* 0x000000010c2b7836 */ /* 0x000fe20000000000 */
[----:B------:R-:W-:Y:S01]  /*3ce0*/  SHF.L.U32 R5, RZ, 0x1f, RZ ;  /* 0x0000001fff057819 */ /* 0x000fe200000006ff */
[----:B------:R-:W-:Y:S03]  /*3cf0*/  BSSY B1, `(.L_x_71) ;  /* 0x0000004000017945 */ /* 0x000fe60003800000 */
[----:B------:R-:W1:Y:S01]  /*3d00*/  SYNCS.PHASECHK.TRANS64.TRYWAIT P3, [R4+URZ+0x40], R5 ;  /* 0x00004005040075a7 */ /* 0x000e62000806017f */
[----:B------:R-:W-:Y:S01]  /*3d10*/  ISETP.NE.AND P4, PT, R43, 0x4, PT ;  /* 0x000000042b00780c */ /* 0x000fe20003f85270 */
[----:B-1----:R-:W-:-:S12]  /*3d20*/  @!P3 BRA `(.L_x_72) ;  /* 0x000000680058b947 */ /* 0x002fd80003800000 */
.L_x_236:
[----:B------:R-:W-:Y:S05]  /*3d30*/  BSYNC B1 ;  /* 0x0000000000017941 */ /* 0x000fea0003800000 */
.L_x_71:
[----:B------:R-:W-:Y:S05]  /*3d40*/  @P1 BRA `(.L_x_73) ;  /* 0x0000000000941947 */ /* 0x000fea0003800000 */
[----:B------:R-:W-:Y:S01]  /*3d50*/  LEA R25, R12, R23, 0xd ;  /* 0x000000170c197211 */ /* 0x000fe200078e68ff */
[----:B------:R-:W-:Y:S05]  /*3d60*/  WARPSYNC.ALL ;  /* 0x0000000000007948 */ /* 0x000fea0003800000 */
[----:B------:R-:W-:Y:S01]  /*3d70*/  IMAD R9, R160, 0x2, R25 ;  /* 0x00000002a0097824 */ /* 0x000fe200078e0219 */
[----:B-1----:R-:W1:Y:S05]  /*3d80*/  LDSM.16.M88.4 R4, [R25] ;  /* 0x000000001904783b */ /* 0x002e6a0000000200 */
[----:B------:R-:W2:Y:S01]  /*3d90*/  LDSM.16.M88.4 R8, [R9] ;  /* 0x000000000908783b */ /* 0x000ea20000000200 */
[----:B-1----:R-:W-:Y:S01]  /*3da0*/  LOP3.LUT R30, R7, 0xffff0000, RZ, 0xc0, !PT ;  /* 0xffff0000071e7812 */ /* 0x002fe200078ec0ff */
[C---:B------:R-:W-:Y:S01]  /*3db0*/  IMAD.U32 R14, R4.reuse, 0x10000, RZ ;  /* 0x00010000040e7824 */ /* 0x040fe200078e00ff */
[----:B------:R-:W-:Y:S01]  /*3dc0*/  LOP3.LUT R4, R4, 0xffff0000, RZ, 0xc0, !PT ;  /* 0xffff000004047812 */ /* 0x000fe200078ec0ff */
[----:B------:R-:W-:Y:S01]  /*3dd0*/  IMAD.U32 R26, R6, 0x10000, RZ ;  /* 0x00010000061a7824 */ /* 0x000fe200078e00ff */
[----:B------:R-:W-:Y:S01]  /*3de0*/  SHF.L.U32 R24, R5, 0x10, RZ ;  /* 0x0000001005187819 */ /* 0x000fe200000006ff */
[----:B--2---:R-:W-:Y:S01]  /*3df0*/  IMAD.U32 R42, R10, 0x10000, RZ ;  /* 0x000100000a2a7824 */ /* 0x004fe200078e00ff */
[----:B------:R-:W-:Y:S01]  /*3e00*/  SHF.L.U32 R32, R8, 0x10, RZ ;  /* 0x0000001008207819 */ /* 0x000fe200000006ff */
[C---:B------:R-:W-:Y:S01]  /*3e10*/  IMAD.U32 R34, R9.reuse, 0x10000, RZ ;  /* 0x0001000009227824 */ /* 0x040fe200078e00ff */
[----:B------:R-:W-:Y:S01]  /*3e20*/  LOP3.LUT R38, R9, 0xffff0000, RZ, 0xc0, !PT ;  /* 0xffff000009267812 */ /* 0x000fe200078ec0ff */
[----:B------:R-:W-:Y:S01]  /*3e30*/  IMAD.U32 R28, R7, 0x10000, RZ ;  /* 0x00010000071c7824 */ /* 0x000fe200078e00ff */
[----:B------:R-:W-:Y:S01]  /*3e40*/  LOP3.LUT R12, R5, 0xffff0000, RZ, 0xc0, !PT ;  /* 0xffff0000050c7812 */ /* 0x000fe200078ec0ff */
        /* <DEDUP_REMOVED lines=21> */
.L_x_73:
[----:B------:R-:W-:Y:S02]  /*3fa0*/  SEL R41, RZ, 0x1, P4 ;  /* 0x00000001ff297807 */ /* 0x000fe40002000000 */
[----:B------:R-:W-:-:S07]  /*3fb0*/  SEL R12, R43, RZ, P4 ;  /* 0x000000ff2b0c7207 */ /* 0x000fce0002000000 */
.L_x_69:
[----:B------:R-:W-:Y:S05]  /*3fc0*/  BSYNC B0 ;  /* 0x0000000000007941 */ /* 0x000fea0003800000 */
.L_x_68:
        /* <DEDUP_REMOVED lines=61> */
.L_x_75:
[----:B------:R-:W-:Y:S05]  /*43a0*/  BSYNC B0 ;  /* 0x0000000000007941 */ /* 0x000fea0003800000 */
.L_x_74:
[----:B-1----:R-:W-:Y:S01]  /*43b0*/  VIADD R5, R21, 0x4200 ;  /* 0x0000420015057836 */ /* 0x002fe20000000000 */
[----:B------:R-:W-:Y:S03]  /*43c0*/  BAR.SYNC.DEFER_BLOCKING 0x1, 0x100 ;  /* 0x0044000000007b1d */ /* 0x000fe60000010000 */
[----:B------:R-:W-:-:S03]  /*43d0*/  IMAD R42, R160, 0x2, R5 ;  /* 0x00000002a02a7824 */ /* 0x000fc600078e0205 */
[----:B------:R-:W-:Y:S04]  /*43e0*/  BSSY B0, `(.L_x_76) ;  /* 0x0000009000007945 */ /* 0x000fe80003800000 */
[----:B------:R-:W-:Y:S05]  /*43f0*/  @!P0 BRA `(.L_x_77) ;  /* 0x00000000001c8947 */ /* 0x000fea0003800000 */
[----:B------:R-:W-:-:S13]  /*4400*/  ISETP.NE.AND P3, PT, R163, 0x3, PT ;  /* 0x00000003a300780c */ /* 0x000fda0003f65270 */
[----:B------:R-:W-:Y:S05]  /*4410*/  @!P3 BRA `(.L_x_78) ;  /* 0x000000000004b947 */ /* 0x000fea0003800000 */
[----:B------:R-:W-:Y:S01]  /*4420*/  BPT.TRAP 0x1 ;  /* 0x000000040000795c */ /* 0x000fe20000300000 */
.L_x_78:
[----:B------:R-:W-:-:S04]  /*4430*/  ULEA UR4, UR36, UR53, 0x3 ;  /* 0x0000003524047291 */ /* 0x000fc8000f8e183f */
[----:B------:R-:W-:-:S04]  /*4440*/  UIADD3 UR4, UR4, 0x60, URZ ;  /* 0x0000006004047890 */ /* 0x000fc8000fffe03f */
[----:B------:R-:W-:-:S09]  /*4450*/  UPRMT UR4, UR52, 0x654, UR4 ;  /* 0x0000065434047896 */ /* 0x000fd20008000004 */
[----:B------:R-:W-:Y:S03]  /*4460*/  SYNCS.ARRIVE.TRANS64.RED.A1T0 RZ, [UR4], RZ ;  /* 0x000000ffffff79a7 */ /* 0x000fe60008100404 */
.L_x_77:
[----:B------:R-:W-:Y:S05]  /*4470*/  BSYNC B0 ;  /* 0x0000000000007941 */ /* 0x000fea0003800000 */
.L_x_76:
[----:B------:R-:W-:Y:S01]  /*4480*/  UIADD3 UR4, UR36, 0x1, URZ ;  /* 0x0000000124047890 */ /* 0x000fe2000fffe03f */
[----:B------:R-:W-:Y:S03]  /*4490*/  BSSY B0, `(.L_x_79) ;  /* 0x0000038000007945 */ /* 0x000fe60003800000 */
[----:B------:R-:W-:-:S04]  /*44a0*/  UISETP.NE.AND UP0, UPT, UR4, 0x4, UPT ;  /* 0x000000040400788c */ /* 0x000fc8000bf05270 */
[----:B------:R-:W-:Y:S01]  /*44b0*/  USEL UR8, UR4, URZ, UP0 ;  /* 0x0000003f04087287 */ /* 0x000fe20008000000 */
[----:B------:R-:W-:Y:S11]  /*44c0*/  @!P0 BRA `(.L_x_80) ;  /* 0x0000000000d08947 */ /* 0x000ff60003800000 */
[----:B------:R-:W-:-:S13]  /*44d0*/  ISETP.NE.AND P3, PT, R163, 0x3, PT ;  /* 0x00000003a300780c */ /* 0x000fda0003f65270 */
[----:B------:R-:W-:Y:S05]  /*44e0*/  @!P3 BRA `(.L_x_81) ;  /* 0x000000000004b947 */ /* 0x000fea0003800000 */
[----:B------:R-:W-:Y:S01]  /*44f0*/  BPT.TRAP 0x1 ;  /* 0x000000040000795c */ /* 0x000fe20000300000 */
.L_x_81:
[C---:B------:R-:W-:Y:S01]  /*4500*/  LEA R5, R12.reuse, UR53, 0x3 ;  /* 0x000000350c057c11 */ /* 0x040fe2000f8e18ff */
[----:B------:R-:W-:Y:S01]  /*4510*/  BSSY B1, `(.L_x_82) ;  /* 0x0000007000017945 */ /* 0x000fe20003800000 */
[----:B------:R-:W-:Y:S02]  /*4520*/  SHF.L.U32 R4, R41, 0x1f, RZ ;  /* 0x0000001f29047819 */ /* 0x000fe400000006ff */
[----:B------:R-:W-:Y:S02]  /*4530*/  IADD3 R43, R12, 0x1, RZ ;  /* 0x000000010c2b7810 */ /* 0x000fe40007ffe0ff */
[----:B------:R-:W1:Y:S02]  /*4540*/  SYNCS.PHASECHK.TRANS64.TRYWAIT P3, [R5+URZ+0x40], R4 ;  /* 0x00004004050075a7 */ /* 0x000e64000806017f */
[----:B------:R-:W-:-:S04]  /*4550*/  ISETP.NE.AND P4, PT, R43, 0x4, PT ;  /* 0x000000042b00780c */ /* 0x000fc80003f85270 */
[----:B------:R-:W-:Y:S01]  /*4560*/  SEL R50, RZ, 0x1, P4 ;  /* 0x00000001ff327807 */ /* 0x000fe20002000000 */
[----:B-1----:R-:W-:Y:S08]  /*4570*/  @!P3 BRA `(.L_x_83) ;  /* 0x000000600058b947 */ /* 0x002ff00003800000 */
.L_x_237:
[----:B------:R-:W-:Y:S05]  /*4580*/  BSYNC B1 ;  /* 0x0000000000017941 */ /* 0x000fea0003800000 */
.L_x_82:
[----:B------:R-:W-:Y:S05]  /*4590*/  @P1 BRA `(.L_x_84) ;  /* 0x0000000000941947 */ /* 0x000fea0003800000 */
[----:B------:R-:W-:Y:S01]  /*45a0*/  IMAD R25, R12, 0x2000, R23 ;  /* 0x000020000c197824 */ /* 0x000fe200078e0217 */
[----:B------:R-:W-:Y:S05]  /*45b0*/  WARPSYNC.ALL ;  /* 0x0000000000007948 */ /* 0x000fea0003800000 */
[----:B------:R-:W-:Y:S01]  /*45c0*/  IMAD R9, R160, 0x2, R25 ;  /* 0x00000002a0097824 */ /* 0x000fe200078e0219 */
[----:B-1----:R-:W1:Y:S05]  /*45d0*/  LDSM.16.M88.4 R4, [R25] ;  /* 0x000000001904783b */ /* 0x002e6a0000000200 */
[----:B------:R-:W2:Y:S01]  /*45e0*/  LDSM.16.M88.4 R8, [R9] ;  /* 0x000000000908783b */ /* 0x000ea20000000200 */
[----:B-1----:R-:W-:Y:S01]  /*45f0*/  LOP3.LUT R30, R7, 0xffff0000, RZ, 0xc0, !PT ;  /* 0xffff0000071e7812 */ /* 0x002fe200078ec0ff */
[----:B------:R-:W-:Y:S01]  /*4600*/  IMAD.U32 R26, R6, 0x10000, RZ ;  /* 0x00010000061a7824 */ /* 0x000fe200078e00ff */
[C---:B------:R-:W-:Y:S01]  /*4610*/  SHF.L.U32 R14, R4.reuse, 0x10, RZ ;  /* 0x00000010040e7819 */ /* 0x040fe200000006ff */
[----:B------:R-:W-:Y:S01]  /*4620*/  IMAD.U32 R24, R5, 0x10000, RZ ;  /* 0x0001000005187824 */ /* 0x000fe200078e00ff */
[----:B------:R-:W-:Y:S01]  /*4630*/  LOP3.LUT R4, R4, 0xffff0000, RZ, 0xc0, !PT ;  /* 0xffff000004047812 */ /* 0x000fe200078ec0ff */
[----:B--2---:R-:W-:Y:S01]  /*4640*/  IMAD.U32 R32, R8, 0x10000, RZ ;  /* 0x0001000008207824 */ /* 0x004fe200078e00ff */
[C---:B------:R-:W-:Y:S01]  /*4650*/  LOP3.LUT R38, R9.reuse, 0xffff0000, RZ, 0xc0, !PT ;  /* 0xffff000009267812 */ /* 0x040fe200078ec0ff */
[----:B------:R-:W-:Y:S01]  /*4660*/  IMAD.U32 R34, R9, 0x10000, RZ ;  /* 0x0001000009227824 */ /* 0x000fe200078e00ff */
[----:B------:R-:W-:Y:S01]  /*4670*/  SHF.L.U32 R44, R10, 0x10, RZ ;  /* 0x000000100a2c7819 */ /* 0x000fe200000006ff */
[----:B------:R-:W-:Y:S01]  /*4680*/  IMAD.U32 R46, R11, 0x10000, RZ ;  /* 0x000100000b2e7824 */ /* 0x000fe200078e00ff */
[----:B------:R-:W-:Y:S01]  /*4690*/  LOP3.LUT R12, R5, 0xffff0000, RZ, 0xc0, !PT ;  /* 0xffff0000050c7812 */ /* 0x000fe200078ec0ff */
[-C--:B------:R-:W-:Y:S01]  /*46a0*/  FMUL R29, R30, R161.reuse ;  /* 0x000000a11e1d7220 */ /* 0x080fe20000400000 */
[----:B------:R-:W-:Y:S01]  /*46b0*/  LOP3.LUT R6, R6, 0xffff0000, RZ, 0xc0, !PT ;  /* 0xffff000006067812 */ /* 0x000fe200078ec0ff */
[-C--:B------:R-:W-:Y:S01]  /*46c0*/  FMUL R30, R32, R161.reuse ;  /* 0x000000a1201e7220 */ /* 0x080fe20000400000 */
        /* <DEDUP_REMOVED lines=18> */
.L_x_84:
[----:B------:R-:W-:Y:S02]  /*47f0*/  LOP3.LUT R41, R41, R50, RZ, 0x3c, !PT ;  /* 0x0000003229297212 */ /* 0x000fe400078e3cff */
[----:B------:R-:W-:-:S07]  /*4800*/  SEL R12, R43, RZ, P4 ;  /* 0x000000ff2b0c7207 */ /* 0x000fce0002000000 */
.L_x_80:
[----:B------:R-:W-:Y:S05]  /*4810*/  BSYNC B0 ;  /* 0x0000000000007941 */ /* 0x000fea0003800000 */
.L_x_79:
        /* <DEDUP_REMOVED lines=61> */
.L_x_86:
[----:B------:R-:W-:Y:S05]  /*4bf0*/  BSYNC B0 ;  /* 0x0000000000007941 */ /* 0x000fea0003800000 */
.L_x_85:
        /* <DEDUP_REMOVED lines=8> */
.L_x_89:
[----:B------:R-:W-:-:S04]  /*4c80*/  ULEA UR4, UR8, UR53, 0x3 ;  /* 0x0000003508047291 */ /* 0x000fc8000f8e183f */
[----:B------:R-:W-:-:S04]  /*4c90*/  UIADD3 UR4, UR4, 0x60, URZ ;  /* 0x0000006004047890 */ /* 0x000fc8000fffe03f */
[----:B------:R-:W-:-:S09]  /*4ca0*/  UPRMT UR4, UR52, 0x654, UR4 ;  /* 0x0000065434047896 */ /* 0x000fd20008000004 */
[----:B------:R-:W-:Y:S03]  /*4cb0*/  SYNCS.ARRIVE.TRANS64.RED.A1T0 RZ, [UR4], RZ ;  /* 0x000000ffffff79a7 */ /* 0x000fe60008100404 */
.L_x_88:
[----:B------:R-:W-:Y:S05]  /*4cc0*/  BSYNC B0 ;  /* 0x0000000000007941 */ /* 0x000fea0003800000 */
.L_x_87:
        /* <DEDUP_REMOVED lines=8> */
.L_x_92:
[C---:B------:R-:W-:Y:S01]  /*4d50*/  LEA R4, R12.reuse, UR53, 0x3 ;  /* 0x000000350c047c11 */ /* 0x040fe2000f8e18ff */
[----:B------:R-:W-:Y:S01]  /*4d60*/  VIADD R43, R12, 0x1 ;  /* 0x000000010c2b7836 */ /* 0x000fe20000000000 */
[----:B------:R-:W-:Y:S01]  /*4d70*/  SHF.L.U32 R5, R41, 0x1f, RZ ;  /* 0x0000001f29057819 */ /* 0x000fe200000006ff */
[----:B------:R-:W-:Y:S03]  /*4d80*/  BSSY B1, `(.L_x_93) ;  /* 0x0000005000017945 */ /* 0x000fe60003800000 */
[----:B------:R-:W1:Y:S01]  /*4d90*/  SYNCS.PHASECHK.TRANS64.TRYWAIT P3, [R4+URZ+0x40], R5 ;  /* 0x00004005040075a7 */ /* 0x000e62000806017f */
[----:B------:R-:W-:-:S04]  /*4da0*/  ISETP.NE.AND P4, PT, R43, 0x4, PT ;  /* 0x000000042b00780c */ /* 0x000fc80003f85270 */
[----:B------:R-:W-:Y:S01]  /*4db0*/  SEL R50, RZ, 0x1, P4 ;  /* 0x00000001ff327807 */ /* 0x000fe20002000000 */
[----:B-1----:R-:W-:Y:S08]  /*4dc0*/  @!P3 BRA `(.L_x_94) ;  /* 0x000000580058b947 */ /* 0x002ff00003800000 */
.L_x_238:
[----:B------:R-:W-:Y:S05]  /*4dd0*/  BSYNC B1 ;  /* 0x0000000000017941 */ /* 0x000fea0003800000 */
.L_x_93:
[----:B------:R-:W-:Y:S05]  /*4de0*/  @P1 BRA `(.L_x_95) ;  /* 0x0000000000941947 */ /* 0x000fea0003800000 */
[----:B------:R-:W-:Y:S01]  /*4df0*/  IMAD R25, R12, 0x2000, R23 ;  /* 0x000020000c197824 */ /* 0x000fe200078e0217 */
[----:B------:R-:W-:Y:S05]  /*4e00*/  WARPSYNC.ALL ;  /* 0x0000000000007948 */ /* 0x000fea0003800000 */
[----:B-1----:R-:W-:Y:S01]  /*4e10*/  LEA R5, R160, R25, 0x1 ;  /* 0x00000019a0057211 */ /* 0x002fe200078e08ff */
[----:B------:R-:W1:Y:S05]  /*4e20*/  LDSM.16.M88.4 R8, [R25] ;  /* 0x000000001908783b */ /* 0x000e6a0000000200 */
[----:B------:R-:W2:Y:S01]  /*4e30*/  LDSM.16.M88.4 R4, [R5] ;  /* 0x000000000504783b */ /* 0x000ea20000000200 */
[----:B-1----:R-:W-:Y:S01]  /*4e40*/  LOP3.LUT R30, R11, 0xffff0000, RZ, 0xc0, !PT ;  /* 0xffff00000b1e7812 */ /* 0x002fe200078ec0ff */
[----:B------:R-:W-:Y:S01]  /*4e50*/  IMAD.U32 R14, R8, 0x10000, RZ ;  /* 0x00010000080e7824 */ /* 0x000fe200078e00ff */
[----:B------:R-:W-:Y:S01]  /*4e60*/  SHF.L.U32 R26, R10, 0x10, RZ ;  /* 0x000000100a1a7819 */ /* 0x000fe200000006ff */
[----:B------:R-:W-:Y:S01]  /*4e70*/  IMAD.U32 R24, R9, 0x10000, RZ ;  /* 0x0001000009187824 */ /* 0x000fe200078e00ff */
[----:B------:R-:W-:Y:S01]  /*4e80*/  LOP3.LUT R8, R8, 0xffff0000, RZ, 0xc0, !PT ;  /* 0xffff000008087812 */ /* 0x000fe200078ec0ff */
[----:B--2---:R-:W-:Y:S01]  /*4e90*/  IMAD.U32 R32, R4, 0x10000, RZ ;  /* 0x0001000004207824 */ /* 0x004fe200078e00ff */
[C---:B------:R-:W-:Y:S01]  /*4ea0*/  SHF.L.U32 R34, R5.reuse, 0x10, RZ ;  /* 0x0000001005227819 */ /* 0x040fe200000006ff */
[----:B------:R-:W-:Y:S01]  /*4eb0*/  IMAD.U32 R44, R6, 0x10000, RZ ;  /* 0x00010000062c7824 */ /* 0x000fe200078e00ff */
[----:B------:R-:W-:Y:S01]  /*4ec0*/  LOP3.LUT R38, R5, 0xffff0000, RZ, 0xc0, !PT ;  /* 0xffff000005267812 */ /* 0x000fe200078ec0ff */
[----:B------:R-:W-:Y:S01]  /*4ed0*/  IMAD.U32 R28, R11, 0x10000, RZ ;  /* 0x000100000b1c7824 */ /* 0x000fe200078e00ff */
[----:B------:R-:W-:Y:S01]  /*4ee0*/  LOP3.LUT R12, R9, 0xffff0000, RZ, 0xc0, !PT ;  /* 0xffff0000090c7812 */ /* 0x000fe200078ec0ff */
[C---:B------:R-:W-:Y:S01]  /*4ef0*/  IMAD.U32 R46, R7.reuse, 0x10000, RZ ;  /* 0x00010000072e7824 */ /* 0x040fe200078e00ff */
        /* <DEDUP_REMOVED lines=20> */
.L_x_95:
[----:B------:R-:W-:Y:S02]  /*5040*/  LOP3.LUT R41, R41, R50, RZ, 0x3c, !PT ;  /* 0x0000003229297212 */ /* 0x000fe400078e3cff */
[----:B------:R-:W-:-:S07]  /*5050*/  SEL R12, R43, RZ, P4 ;  /* 0x000000ff2b0c7207 */ /* 0x000fce0002000000 */
.L_x_91:
[----:B------:R-:W-:Y:S05]  /*5060*/  BSYNC B0 ;  /* 0x0000000000007941 */ /* 0x000fea0003800000 */
.L_x_90:
        /* <DEDUP_REMOVED lines=43> */
[----:B------:R1:W-:Y:S01]  /*5320*/  STSM.16.M88.4 [R35], R8 ;  /* 0x0000000823007844 */ /* 0x0003e20000000200 */
        /* <DEDUP_REMOVED lines=17> */
.L_x_97:
[----:B------:R-:W-:Y:S05]  /*5440*/  BSYNC B0 ;  /* 0x0000000000007941 */ /* 0x000fea0003800000 */
.L_x_96:
[----:B------:R-:W-:Y:S06]  /*5450*/  BAR.SYNC.DEFER_BLOCKING 0x1, 0x100 ;  /* 0x0044000000007b1d */ /* 0x000fec0000010000 */
[----:B------:R-:W-:Y:S04]  /*5460*/  BSSY B0, `(.L_x_98) ;  /* 0x0000009000007945 */ /* 0x000fe80003800000 */
[----:B------:R-:W-:Y:S05]  /*5470*/  @!P0 BRA `(.L_x_99) ;  /* 0x00000000001c8947 */ /* 0x000fea0003800000 */
[----:B------:R-:W-:-:S13]  /*5480*/  ISETP.NE.AND P3, PT, R163, 0x3, PT ;  /* 0x00000003a300780c */ /* 0x000fda0003f65270 */
[----:B------:R-:W-:Y:S05]  /*5490*/  @!P3 BRA `(.L_x_100) ;  /* 0x000000000004b947 */ /* 0x000fea0003800000 */
[----:B------:R-:W-:Y:S01]  /*54a0*/  BPT.TRAP 0x1 ;  /* 0x000000040000795c */ /* 0x000fe20000300000 */
.L_x_100:
[----:B------:R-:W-:-:S04]  /*54b0*/  ULEA UR4, UR8, UR53, 0x3 ;  /* 0x0000003508047291 */ /* 0x000fc8000f8e183f */
[----:B------:R-:W-:-:S04]  /*54c0*/  UIADD3 UR4, UR4, 0x60, URZ ;  /* 0x0000006004047890 */ /* 0x000fc8000fffe03f */
[----:B------:R-:W-:-:S09]  /*54d0*/  UPRMT UR4, UR52, 0x654, UR4 ;  /* 0x0000065434047896 */ /* 0x000fd20008000004 */
[----:B------:R-:W-:Y:S03]  /*54e0*/  SYNCS.ARRIVE.TRANS64.RED.A1T0 RZ, [UR4], RZ ;  /* 0x000000ffffff79a7 */ /* 0x000fe60008100404 */
.L_x_99:
[----:B------:R-:W-:Y:S05]  /*54f0*/  BSYNC B0 ;  /* 0x0000000000007941 */ /* 0x000fea0003800000 */
.L_x_98:
        /* <DEDUP_REMOVED lines=8> */
.L_x_103:
[C---:B-1----:R-:W-:Y:S01]  /*5580*/  LEA R4, R12.reuse, UR53, 0x3 ;  /* 0x000000350c047c11 */ /* 0x042fe2000f8e18ff */
[----:B------:R-:W-:Y:S01]  /*5590*/  BSSY B1, `(.L_x_104) ;  /* 0x0000007000017945 */ /* 0x000fe20003800000 */
[----:B------:R-:W-:Y:S02]  /*55a0*/  SHF.L.U32 R5, R41, 0x1f, RZ ;  /* 0x0000001f29057819 */ /* 0x000fe400000006ff */
[----:B------:R-:W-:Y:S02]  /*55b0*/  IADD3 R35, R12, 0x1, RZ ;  /* 0x000000010c237810 */ /* 0x000fe40007ffe0ff */
[----:B------:R-:W1:Y:S02]  /*55c0*/  SYNCS.PHASECHK.TRANS64.TRYWAIT P3, [R4+URZ+0x40], R5 ;  /* 0x00004005040075a7 */ /* 0x000e64000806017f */
[----:B------:R-:W-:-:S04]  /*55d0*/  ISETP.NE.AND P4, PT, R35, 0x4, PT ;  /* 0x000000042300780c */ /* 0x000fc80003f85270 */
[----:B------:R-:W-:Y:S01]  /*55e0*/  SEL R50, RZ, 0x1, P4 ;  /* 0x00000001ff327807 */ /* 0x000fe20002000000 */
[----:B-1----:R-:W-:Y:S08]  /*55f0*/  @!P3 BRA `(.L_x_105) ;  /* 0x000000500060b947 */ /* 0x002ff00003800000 */
.L_x_239:
[----:B------:R-:W-:Y:S05]  /*5600*/  BSYNC B1 ;  /* 0x0000000000017941 */ /* 0x000fea0003800000 */
.L_x_104:
[----:B------:R-:W-:Y:S05]  /*5610*/  @P1 BRA `(.L_x_106) ;  /* 0x0000000000941947 */ /* 0x000fea0003800000 */
[----:B------:R-:W-:Y:S01]  /*5620*/  IMAD R25, R12, 0x2000, R23 ;  /* 0x000020000c197824 */ /* 0x000fe200078e0217 */
[----:B------:R-:W-:Y:S05]  /*5630*/  WARPSYNC.ALL ;  /* 0x0000000000007948 */ /* 0x000fea0003800000 */
[----:B-1----:R-:W-:Y:S01]  /*5640*/  IMAD R5, R160, 0x2, R25 ;  /* 0x00000002a0057824 */ /* 0x002fe200078e0219 */
[----:B------:R-:W1:Y:S05]  /*5650*/  LDSM.16.M88.4 R8, [R25] ;  /* 0x000000001908783b */ /* 0x000e6a0000000200 */
        /* <DEDUP_REMOVED lines=33> */
.L_x_106:
[----:B------:R-:W-:Y:S02]  /*5870*/  LOP3.LUT R41, R41, R50, RZ, 0x3c, !PT ;  /* 0x0000003229297212 */ /* 0x000fe400078e3cff */
[----:B------:R-:W-:-:S07]  /*5880*/  SEL R12, R35, RZ, P4 ;  /* 0x000000ff230c7207 */ /* 0x000fce0002000000 */
.L_x_102:
[----:B------:R-:W-:Y:S05]  /*5890*/  BSYNC B0 ;  /* 0x0000000000007941 */ /* 0x000fea0003800000 */
.L_x_101:
        /* <DEDUP_REMOVED lines=61> */
.L_x_108:
[----:B------:R-:W-:Y:S05]  /*5c70*/  BSYNC B0 ;  /* 0x0000000000007941 */ /* 0x000fea0003800000 */
.L_x_107:
[----:B------:R-:W-:Y:S06]  /*5c80*/  BAR.SYNC.DEFER_BLOCKING 0x1, 0x100 ;  /* 0x0044000000007b1d */ /* 0x000fec0000010000 */
[----:B------:R-:W-:Y:S04]  /*5c90*/  BSSY B0, `(.L_x_109) ;  /* 0x0000009000007945 */ /* 0x000fe80003800000 */
[----:B------:R-:W-:Y:S05]  /*5ca0*/  @!P0 BRA `(.L_x_110) ;  /* 0x00000000001c8947 */ /* 0x000fea0003800000 */
[----:B------:R-:W-:-:S13]  /*5cb0*/  ISETP.NE.AND P3, PT, R163, 0x3, PT ;  /* 0x00000003a300780c */ /* 0x000fda0003f65270 */
[----:B------:R-:W-:Y:S05]  /*5cc0*/  @!P3 BRA `(.L_x_111) ;  /* 0x000000000004b947 */ /* 0x000fea0003800000 */
[----:B------:R-:W-:Y:S01]  /*5cd0*/  BPT.TRAP 0x1 ;  /* 0x000000040000795c */ /* 0x000fe20000300000 */
.L_x_111:
[----:B------:R-:W-:-:S04]  /*5ce0*/  ULEA UR4, UR8, UR53, 0x3 ;  /* 0x0000003508047291 */ /* 0x000fc8000f8e183f */
[----:B------:R-:W-:-:S04]  /*5cf0*/  UIADD3 UR4, UR4, 0x60, URZ ;  /* 0x0000006004047890 */ /* 0x000fc8000fffe03f */
[----:B------:R-:W-:-:S09]  /*5d00*/  UPRMT UR4, UR52, 0x654, UR4 ;  /* 0x0000065434047896 */ /* 0x000fd20008000004 */
[----:B------:R-:W-:Y:S03]  /*5d10*/  SYNCS.ARRIVE.TRANS64.RED.A1T0 RZ, [UR4], RZ ;  /* 0x000000ffffff79a7 */ /* 0x000fe60008100404 */
.L_x_110:
[----:B------:R-:W-:Y:S05]  /*5d20*/  BSYNC B0 ;  /* 0x0000000000007941 */ /* 0x000fea0003800000 */
.L_x_109:
        /* <DEDUP_REMOVED lines=8> */
.L_x_114:
[C---:B-1----:R-:W-:Y:S01]  /*5db0*/  LEA R4, R12.reuse, UR53, 0x3 ;  /* 0x000000350c047c11 */ /* 0x042fe2000f8e18ff */
[----:B------:R-:W-:Y:S01]  /*5dc0*/  VIADD R11, R12, 0x1 ;  /* 0x000000010c0b7836 */ /* 0x000fe20000000000 */
[----:B------:R-:W-:Y:S01]  /*5dd0*/  SHF.L.U32 R5, R41, 0x1f, RZ ;  /* 0x0000001f29057819 */ /* 0x000fe200000006ff */
[----:B------:R-:W-:Y:S03]  /*5de0*/  BSSY B1, `(.L_x_115) ;  /* 0x0000005000017945 */ /* 0x000fe60003800000 */
[----:B------:R-:W1:Y:S01]  /*5df0*/  SYNCS.PHASECHK.TRANS64.TRYWAIT P3, [R4+URZ+0x40], R5 ;  /* 0x00004005040075a7 */ /* 0x000e62000806017f */
[----:B------:R-:W-:-:S04]  /*5e00*/  ISETP.NE.AND P4, PT, R11, 0x4, PT ;  /* 0x000000040b00780c */ /* 0x000fc80003f85270 */
[----:B------:R-:W-:Y:S01]  /*5e10*/  SEL R50, RZ, 0x1, P4 ;  /* 0x00000001ff327807 */ /* 0x000fe20002000000 */
[----:B-1----:R-:W-:Y:S08]  /*5e20*/  @!P3 BRA `(.L_x_116) ;  /* 0x000000480068b947 */ /* 0x002ff00003800000 */
.L_x_240:
[----:B------:R-:W-:Y:S05]  /*5e30*/  BSYNC B1 ;  /* 0x0000000000017941 */ /* 0x000fea0003800000 */
.L_x_115:
[----:B------:R-:W-:Y:S05]  /*5e40*/  @P1 BRA `(.L_x_117) ;  /* 0x0000000000941947 */ /* 0x000fea0003800000 */
[----:B------:R-:W-:Y:S01]  /*5e50*/  LEA R9, R12, R23, 0xd ;  /* 0x000000170c097211 */ /* 0x000fe200078e68ff */
[----:B------:R-:W-:Y:S05]  /*5e60*/  WARPSYNC.ALL ;  /* 0x0000000000007948 */ /* 0x000fea0003800000 */
[----:B------:R-:W-:Y:S01]  /*5e70*/  IMAD R33, R160, 0x2, R9 ;  /* 0x00000002a0217824 */ /* 0x000fe200078e0209 */
[----:B-1----:R-:W1:Y:S05]  /*5e80*/  LDSM.16.M88.4 R4, [R9] ;  /* 0x000000000904783b */ /* 0x002e6a0000000200 */
[----:B------:R-:W2:Y:S01]  /*5e90*/  LDSM.16.M88.4 R32, [R33] ;  /* 0x000000002120783b */ /* 0x000ea20000000200 */
[C---:B-1----:R-:W-:Y:S01]  /*5ea0*/  IMAD.U32 R14, R4.reuse, 0x10000, RZ ;  /* 0x00010000040e7824 */ /* 0x042fe200078e00ff */
[----:B------:R-:W-:Y:S01]  /*5eb0*/  LOP3.LUT R4, R4, 0xffff0000, RZ, 0xc0, !PT ;  /* 0xffff000004047812 */ /* 0x000fe200078ec0ff */
[----:B------:R-:W-:Y:S01]  /*5ec0*/  IMAD.U32 R26, R6, 0x10000, RZ ;  /* 0x00010000061a7824 */ /* 0x000fe200078e00ff */
[----:B------:R-:W-:Y:S01]  /*5ed0*/  SHF.L.U32 R24, R5, 0x10, RZ ;  /* 0x0000001005187819 */ /* 0x000fe200000006ff */
[----:B------:R-:W-:Y:S01]  /*5ee0*/  IMAD.U32 R28, R7, 0x10000, RZ ;  /* 0x00010000071c7824 */ /* 0x000fe200078e00ff */
[C---:B--2---:R-:W-:Y:S01]  /*5ef0*/  SHF.L.U32 R30, R32.reuse, 0x10, RZ ;  /* 0x00000010201e7819 */ /* 0x044fe200000006ff */
        /* <DEDUP_REMOVED lines=26> */
.L_x_117:
[----:B------:R-:W-:Y:S02]  /*60a0*/  LOP3.LUT R41, R41, R50, RZ, 0x3c, !PT ;  /* 0x0000003229297212 */ /* 0x000fe400078e3cff */
[----:B------:R-:W-:-:S07]  /*60b0*/  SEL R12, R11, RZ, P4 ;  /* 0x000000ff0b0c7207 */ /* 0x000fce0002000000 */
.L_x_113:
[----:B------:R-:W-:Y:S05]  /*60c0*/  BSYNC B0 ;  /* 0x0000000000007941 */ /* 0x000fea0003800000 */
.L_x_112:
        /* <DEDUP_REMOVED lines=61> */
.L_x_119:
[----:B------:R-:W-:Y:S05]  /*64a0*/  BSYNC B0 ;  /* 0x0000000000007941 */ /* 0x000fea0003800000 */
.L_x_118:
[----:B------:R-:W-:Y:S06]  /*64b0*/  BAR.SYNC.DEFER_BLOCKING 0x1, 0x100 ;  /* 0x0044000000007b1d */ /* 0x000fec0000010000 */
[----:B------:R-:W-:Y:S04]  /*64c0*/  BSSY B0, `(.L_x_120) ;  /* 0x0000009000007945 */ /* 0x000fe80003800000 */
[----:B------:R-:W-:Y:S05]  /*64d0*/  @!P0 BRA `(.L_x_121) ;  /* 0x00000000001c8947 */ /* 0x000fea0003800000 */
[----:B------:R-:W-:-:S13]  /*64e0*/  ISETP.NE.AND P3, PT, R163, 0x3, PT ;  /* 0x00000003a300780c */ /* 0x000fda0003f65270 */
[----:B------:R-:W-:Y:S05]  /*64f0*/  @!P3 BRA `(.L_x_122) ;  /* 0x000000000004b947 */ /* 0x000fea0003800000 */
[----:B------:R-:W-:Y:S01]  /*6500*/  BPT.TRAP 0x1 ;  /* 0x000000040000795c */ /* 0x000fe20000300000 */
.L_x_122:
[----:B------:R-:W-:-:S04]  /*6510*/  ULEA UR4, UR8, UR53, 0x3 ;  /* 0x0000003508047291 */ /* 0x000fc8000f8e183f */
[----:B------:R-:W-:-:S04]  /*6520*/  UIADD3 UR4, UR4, 0x60, URZ ;  /* 0x0000006004047890 */ /* 0x000fc8000fffe03f */
[----:B------:R-:W-:-:S09]  /*6530*/  UPRMT UR4, UR52, 0x654, UR4 ;  /* 0x0000065434047896 */ /* 0x000fd20008000004 */
[----:B------:R-:W-:Y:S03]  /*6540*/  SYNCS.ARRIVE.TRANS64.RED.A1T0 RZ, [UR4], RZ ;  /* 0x000000ffffff79a7 */ /* 0x000fe60008100404 */
.L_x_121:
[----:B------:R-:W-:Y:S05]  /*6550*/  BSYNC B0 ;  /* 0x0000000000007941 */ /* 0x000fea0003800000 */
.L_x_120:
        /* <DEDUP_REMOVED lines=8> */
.L_x_125:
[----:B------:R-:W-:Y:S01]  /*65e0*/  SHF.L.U32 R41, R41, 0x1f, RZ ;  /* 0x0000001f29297819 */ /* 0x000fe200000006ff */
[----:B------:R-:W-:Y:S01]  /*65f0*/  BSSY B1, `(.L_x_126) ;  /* 0x0000004000017945 */ /* 0x000fe20003800000 */
[----:B-1----:R-:W-:-:S04]  /*6600*/  LEA R4, R12, UR53, 0x3 ;  /* 0x000000350c047c11 */ /* 0x002fc8000f8e18ff */
[----:B------:R-:W1:Y:S02]  /*6610*/  SYNCS.PHASECHK.TRANS64.TRYWAIT P3, [R4+URZ+0x40], R41 ;  /* 0x00004029040075a7 */ /* 0x000e64000806017f */
[----:B-1----:R-:W-:Y:S05]  /*6620*/  @!P3 BRA `(.L_x_127) ;  /* 0x00000040007cb947 */ /* 0x002fea0003800000 */
.L_x_241:
[----:B------:R-:W-:Y:S05]  /*6630*/  BSYNC B1 ;  /* 0x0000000000017941 */ /* 0x000fea0003800000 */
.L_x_126:
[----:B------:R-:W-:Y:S05]  /*6640*/  @P1 BRA `(.L_x_124) ;  /* 0x0000000000941947 */ /* 0x000fea0003800000 */
[----:B------:R-:W-:Y:S01]  /*6650*/  IMAD R23, R12, 0x2000, R23 ;  /* 0x000020000c177824 */ /* 0x000fe200078e0217 */
[----:B------:R-:W-:Y:S05]  /*6660*/  WARPSYNC.ALL ;  /* 0x0000000000007948 */ /* 0x000fea0003800000 */
[----:B-1----:R-:W-:Y:S01]  /*6670*/  IMAD R4, R160, 0x2, R23 ;  /* 0x00000002a0047824 */ /* 0x002fe200078e0217 */
[----:B------:R-:W1:Y:S05]  /*6680*/  LDSM.16.M88.4 R8, [R23] ;  /* 0x000000001708783b */ /* 0x000e6a0000000200 */
[----:B------:R-:W2:Y:S01]  /*6690*/  LDSM.16.M88.4 R4, [R4] ;  /* 0x000000000404783b */ /* 0x000ea20000000200 */
[----:B-1----:R-:W-:Y:S01]  /*66a0*/  IMAD.U32 R14, R8, 0x10000, RZ ;  /* 0x00010000080e7824 */ /* 0x002fe200078e00ff */
[----:B------:R-:W-:Y:S01]  /*66b0*/  SHF.L.U32 R26, R10, 0x10, RZ ;  /* 0x000000100a1a7819 */ /* 0x000fe200000006ff */
[----:B------:R-:W-:Y:S01]  /*66c0*/  IMAD.U32 R24, R9, 0x10000, RZ ;  /* 0x0001000009187824 */ /* 0x000fe200078e00ff */
[----:B------:R-:W-:Y:S01]  /*66d0*/  LOP3.LUT R8, R8, 0xffff0000, RZ, 0xc0, !PT ;  /* 0xffff000008087812 */ /* 0x000fe200078ec0ff */
[----:B------:R-:W-:Y:S01]  /*66e0*/  IMAD.U32 R28, R11, 0x10000, RZ ;  /* 0x000100000b1c7824 */ /* 0x000fe200078e00ff */
[C---:B--2---:R-:W-:Y:S01]  /*66f0*/  LOP3.LUT R12, R4.reuse, 0xffff0000, RZ, 0xc0, !PT ;  /* 0xffff0000040c7812 */ /* 0x044fe200078ec0ff */
[----:B------:R-:W-:Y:S01]  /*6700*/  IMAD.U32 R30, R4, 0x10000, RZ ;  /* 0x00010000041e7824 */ /* 0x000fe200078e00ff */
[C---:B------:R-:W-:Y:S01]  /*6710*/  LOP3.LUT R34, R5.reuse, 0xffff0000, RZ, 0xc0, !PT ;  /* 0xffff000005227812 */ /* 0x040fe200078ec0ff */
[----:B------:R-:W-:Y:S01]  /*6720*/  IMAD.U32 R32, R5, 0x10000, RZ ;  /* 0x0001000005207824 */ /* 0x000fe200078e00ff */
[----:B------:R-:W-:Y:S01]  /*6730*/  SHF.L.U32 R40, R6, 0x10, RZ ;  /* 0x0000001006287819 */ /* 0x000fe200000006ff */
[-C--:B------:R-:W-:Y:S01]  /*6740*/  FMUL R14, R14, R161.reuse ;  /* 0x000000a10e0e7220 */ /* 0x080fe20000400000 */
[----:B------:R-:W-:Y:S01]  /*6750*/  LOP3.LUT R42, R6, 0xffff0000, RZ, 0xc0, !PT ;  /* 0xffff0000062a7812 */ /* 0x000fe200078ec0ff */
[-C--:B------:R-:W-:Y:S01]  /*6760*/  FMUL R33, R34, R161.reuse ;  /* 0x000000a122217220 */ /* 0x080fe20000400000 */
[C---:B------:R-:W-:Y:S01]  /*6770*/  SHF.L.U32 R38, R7.reuse, 0x10, RZ ;  /* 0x0000001007267819 */ /* 0x040fe200000006ff */
        /* <DEDUP_REMOVED lines=18> */
.L_x_124:
[----:B------:R-:W-:Y:S05]  /*68a0*/  BSYNC B0 ;  /* 0x0000000000007941 */ /* 0x000fea0003800000 */
.L_x_123:
[C-C-:B-1----:R-:W-:Y:S01]  /*68b0*/  FFMA R5, R156.reuse, R136, R13.reuse ;  /* 0x000000889c057223 */ /* 0x142fe2000000000d */
[C-C-:B------:R-:W-:Y:S01]  /*68c0*/  FFMA R137, R156.reuse, R137, R13.reuse ;  /* 0x000000899c897223 */ /* 0x140fe2000000000d */
[C-C-:B------:R-:W-:Y:S01]  /*68d0*/  FFMA R9, R156.reuse, R140, R13.reuse ;  /* 0x0000008c9c097223 */ /* 0x140fe2000000000d */
[C-C-:B------:R-:W-:Y:S01]  /*68e0*/  FFMA R6, R156.reuse, R141, R13.reuse ;  /* 0x0000008d9c067223 */ /* 0x140fe2000000000d */
[C-C-:B------:R-:W-:Y:S01]  /*68f0*/  FFMA R23, R156.reuse, R144, R13.reuse ;  /* 0x000000909c177223 */ /* 0x140fe2000000000d */
[C-C-:B------:R-:W-:Y:S01]  /*6900*/  FFMA R10, R156.reuse, R145, R13.reuse ;  /* 0x000000919c0a7223 */ /* 0x140fe2000000000d */
[C-C-:B------:R-:W-:Y:S01]  /*6910*/  FFMA R35, R156.reuse, R148, R13.reuse ;  /* 0x000000949c237223 */ /* 0x140fe2000000000d */
[C---:B------:R-:W-:Y:S01]  /*6920*/  FFMA R40, R156.reuse, R149, R13 ;  /* 0x000000959c287223 */ /* 0x040fe2000000000d */
[C-C-:B------:R-:W-:Y:S01]  /*6930*/  FFMA R7, R156.reuse, R138, R15.reuse ;  /* 0x0000008a9c077223 */ /* 0x140fe2000000000f */
[C-C-:B------:R-:W-:Y:S01]  /*6940*/  FFMA R4, R156.reuse, R139, R15.reuse ;  /* 0x0000008b9c047223 */ /* 0x140fe2000000000f */
[C-C-:B------:R-:W-:Y:S01]  /*6950*/  FFMA R11, R156.reuse, R142, R15.reuse ;  /* 0x0000008e9c0b7223 */ /* 0x140fe2000000000f */
[C-C-:B------:R-:W-:Y:S01]  /*6960*/  FFMA R8, R156.reuse, R143, R15.reuse ;  /* 0x0000008f9c087223 */ /* 0x140fe2000000000f */
[C-C-:B------:R-:W-:Y:S01]  /*6970*/  FFMA R13, R156.reuse, R146, R15.reuse ;  /* 0x000000929c0d7223 */ /* 0x140fe2000000000f */
[C-C-:B------:R-:W-:Y:S01]  /*6980*/  FFMA R12, R156.reuse, R147, R15.reuse ;  /* 0x000000939c0c7223 */ /* 0x140fe2000000000f */
        /* <DEDUP_REMOVED lines=21> */
[----:B------:R-:W-:Y:S01]  /*6ae0*/  BSSY B0, `(.L_x_128) ;  /* 0x000001a000007945 */ /* 0x000fe20003800000 */
[----:B------:R-:W-:-:S02]  /*6af0*/  F2FP.BF16.F32.PACK_AB R26, R6, R9 ;  /* 0x00000009061a723e */ /* 0x000fc400000010ff */
[----:B------:R-:W-:Y:S02]  /*6b00*/  F2FP.BF16.F32.PACK_AB R27, R8, R11 ;  /* 0x0000000b081b723e */ /* 0x000fe400000010ff */
[----:B------:R-:W-:Y:S02]  /*6b10*/  F2FP.BF16.F32.PACK_AB R4, R10, R23 ;  /* 0x000000170a04723e */ /* 0x000fe400000010ff */
[----:B------:R-:W-:Y:S01]  /*6b20*/  F2FP.BF16.F32.PACK_AB R5, R12, R13 ;  /* 0x0000000d0c05723e */ /* 0x000fe200000010ff */
[----:B------:R1:W-:Y:S01]  /*6b30*/  STSM.16.M88.4 [R21+0x6200], R24 ;  /* 0x0062001815007844 */ /* 0x0003e20000000200 */
[----:B------:R-:W-:Y:S02]  /*6b40*/  F2FP.BF16.F32.PACK_AB R6, R40, R35 ;  /* 0x000000232806723e */ /* 0x000fe400000010ff */
        /* <DEDUP_REMOVED lines=19> */
.L_x_129:
[----:B------:R-:W-:Y:S05]  /*6c80*/  BSYNC B0 ;  /* 0x0000000000007941 */ /* 0x000fea0003800000 */
.L_x_128:
[----:B------:R-:W-:Y:S06]  /*6c90*/  BAR.SYNC.DEFER_BLOCKING 0x1, 0x100 ;  /* 0x0044000000007b1d */ /* 0x000fec0000010000 */
[----:B------:R-:W-:Y:S04]  /*6ca0*/  BSSY B0, `(.L_x_130) ;  /* 0x0000009000007945 */ /* 0x000fe80003800000 */
[----:B------:R-:W-:Y:S05]  /*6cb0*/  @!P0 BRA `(.L_x_131) ;  /* 0x00000000001c8947 */ /* 0x000fea0003800000 */
[----:B------:R-:W-:-:S13]  /*6cc0*/  ISETP.NE.AND P0, PT, R163, 0x3, PT ;  /* 0x00000003a300780c */ /* 0x000fda0003f05270 */
[----:B------:R-:W-:Y:S05]  /*6cd0*/  @!P0 BRA `(.L_x_132) ;  /* 0x0000000000048947 */ /* 0x000fea0003800000 */
[----:B------:R-:W-:Y:S01]  /*6ce0*/  BPT.TRAP 0x1 ;  /* 0x000000040000795c */ /* 0x000fe20000300000 */
.L_x_132:
[----:B------:R-:W-:-:S04]  /*6cf0*/  ULEA UR4, UR36, UR53, 0x3 ;  /* 0x0000003524047291 */ /* 0x000fc8000f8e183f */
[----:B------:R-:W-:-:S04]  /*6d00*/  UIADD3 UR4, UR4, 0x60, URZ ;  /* 0x0000006004047890 */ /* 0x000fc8000fffe03f */
[----:B------:R-:W-:-:S09]  /*6d10*/  UPRMT UR4, UR52, 0x654, UR4 ;  /* 0x0000065434047896 */ /* 0x000fd20008000004 */
[----:B------:R-:W-:Y:S03]  /*6d20*/  SYNCS.ARRIVE.TRANS64.RED.A1T0 RZ, [UR4], RZ ;  /* 0x000000ffffff79a7 */ /* 0x000fe60008100404 */
.L_x_131:
[----:B------:R-:W-:Y:S05]  /*6d30*/  BSYNC B0 ;  /* 0x0000000000007941 */ /* 0x000fea0003800000 */
.L_x_130:
[----:B------:R-:W-:Y:S01]  /*6d40*/  IADD3 R16, P0, R16, UR46, RZ ;  /* 0x0000002e10107c10 */ /* 0x000fe2000ff1e0ff */
[----:B------:R-:W-:Y:S01]  /*6d50*/  ULDC.64 UR4, c[0x0][0x8f8] ;  /* 0x00023e0000047ab9 */ /* 0x000fe20000000a00 */
[----:B------:R-:W-:Y:S01]  /*6d60*/  UIADD3 UR36, UR36, 0x1, URZ ;  /* 0x0000000124247890 */ /* 0x000fe2000fffe03f */
[----:B-1----:R-:W-:Y:S01]  /*6d70*/  PRMT R4, RZ, 0x7610, R4 ;  /* 0x00007610ff047816 */ /* 0x002fe20000000004 */
[----:B------:R-:W-:Y:S01]  /*6d80*/  UMOV UR43, 0xffffffff ;  /* 0xffffffff002b7882 */ /* 0x000fe20000000000 */
[----:B------:R-:W-:Y:S01]  /*6d90*/  IADD3.X R17, R17, UR39, RZ, P0, !PT ;  /* 0x0000002711117c10 */ /* 0x000fe200087fe4ff */
[----:B------:R-:W-:Y:S01]  /*6da0*/  UISETP.NE.AND UP0, UPT, UR36, 0x4, UPT ;  /* 0x000000042400788c */ /* 0x000fe2000bf05270 */
[----:B------:R-:W-:Y:S01]  /*6db0*/  ISETP.GE.U32.AND P0, PT, R16, UR4, PT ;  /* 0x0000000410007c0c */ /* 0x000fe2000bf06070 */
[----:B------:R-:W-:Y:S01]  /*6dc0*/  IMAD.MOV.U32 R154, RZ, RZ, -0x1 ;  /* 0xffffffffff9a7424 */ /* 0x000fe200078e00ff */
[----:B------:R-:W-:Y:S01]  /*6dd0*/  MOV R153, 0xffffffff ;  /* 0xffffffff00997802 */ /* 0x000fe20000000f00 */
[----:B------:R-:W-:Y:S01]  /*6de0*/  USEL UR36, UR36, URZ, UP0 ;  /* 0x0000003f24247287 */ /* 0x000fe20008000000 */
[----:B------:R-:W-:-:S13]  /*6df0*/  ISETP.GE.U32.AND.EX P0, PT, R17, UR5, PT, P0 ;  /* 0x0000000511007c0c */ /* 0x000fda000bf06100 */
[----:B------:R-:W-:Y:S05]  /*6e00*/  @P0 BRA `(.L_x_133) ;  /* 0x0000000400600947 */ /* 0x000fea0003800000 */
[----:B------:R-:W1:Y:S01]  /*6e10*/  LDC.64 R10, c[0x0][0x8d0] ;  /* 0x00023400ff0a7b82 */ /* 0x000e620000000a00 */
[----:B------:R-:W2:Y:S01]  /*6e20*/  S2R R23, SR_CTAID.X ;  /* 0x0000000000177919 */ /* 0x000ea20000002500 */
[----:B------:R-:W-:Y:S02]  /*6e30*/  IMAD.MOV.U32 R8, RZ, RZ, R16 ;  /* 0x000000ffff087224 */ /* 0x000fe400078e0010 */
[----:B------:R-:W-:-:S04]  /*6e40*/  IMAD.MOV.U32 R9, RZ, RZ, R17 ;  /* 0x000000ffff097224 */ /* 0x000fc800078e0011 */
[----:B------:R-:W3:Y:S08]  /*6e50*/  LDC R12, c[0x0][0x8d8] ;  /* 0x00023600ff0c7b82 */ /* 0x000ef00000000800 */
[----:B------:R-:W4:Y:S01]  /*6e60*/  LDC.64 R20, c[0x0][0x8c8] ;  /* 0x00023200ff147b82 */ /* 0x000f220000000a00 */
[----:B-1----:R-:W-:-:S04]  /*6e70*/  ISETP.NE.U32.AND P0, PT, R10, RZ, PT ;  /* 0x000000ff0a00720c */ /* 0x002fc80003f05070 */
[----:B------:R-:W-:-:S13]  /*6e80*/  ISETP.NE.AND.EX P0, PT, R11, RZ, PT, P0 ;  /* 0x000000ff0b00720c */ /* 0x000fda0003f05300 */
[----:B--234-:R-:W-:Y:S05]  /*6e90*/  @!P0 BRA `(.L_x_134) ;  /* 0x0000000000288947 */ /* 0x01cfea0003800000 */
        /* <DEDUP_REMOVED lines=10> */
.L_x_134:
[----:B------:R-:W1:Y:S01]  /*6f40*/  S2R R24, SR_CTAID.Y ;  /* 0x0000000000187919 */ /* 0x000e620000002600 */
[-CC-:B------:R-:W-:Y:S01]  /*6f50*/  SHF.R.U64 R31, R8, R12.reuse, R9.reuse ;  /* 0x0000000c081f7219 */ /* 0x180fe20000001209 */
[----:B------:R-:W2:Y:S01]  /*6f60*/  LDC.64 R14, c[0x0][0x8e8] ;  /* 0x00023a00ff0e7b82 */ /* 0x000ea20000000a00 */
[----:B------:R-:W-:Y:S01]  /*6f70*/  SHF.R.U32.HI R4, RZ, R12, R9 ;  /* 0x0000000cff047219 */ /* 0x000fe20000011609 */
[----:B------:R-:W-:Y:S01]  /*6f80*/  ULDC UR4, c[0x0][0x150] ;  /* 0x0000540000047ab9 */ /* 0x000fe20000000800 */
[----:B------:R-:W-:Y:S02]  /*6f90*/  IADD3 R7, P0, RZ, -R31, RZ ;  /* 0x8000001fff077210 */ /* 0x000fe40007f1e0ff */
[----:B------:R-:W-:Y:S02]  /*6fa0*/  I2FP.F32.U32 R9, R23 ;  /* 0x0000001700097245 */ /* 0x000fe40000201000 */
[----:B------:R-:W-:Y:S01]  /*6fb0*/  IADD3.X R5, RZ, ~R4, RZ, P0, !PT ;  /* 0x80000004ff057210 */ /* 0x000fe200007fe4ff */
[----:B------:R-:W3:Y:S01]  /*6fc0*/  LDC R8, c[0x0][0x8c0] ;  /* 0x00023000ff087b82 */ /* 0x000ee20000000800 */
[----:B------:R-:W-:Y:S01]  /*6fd0*/  MOV R11, 0xffffffff ;  /* 0xffffffff000b7802 */ /* 0x000fe20000000f00 */
[----:B------:R-:W-:Y:S01]  /*6fe0*/  FMUL R9, R9, UR4 ;  /* 0x0000000409097c20 */ /* 0x000fe20008400000 */
[----:B------:R-:W-:Y:S01]  /*6ff0*/  ULDC UR4, c[0x0][0x154] ;  /* 0x0000550000047ab9 */ /* 0x000fe20000000800 */
[----:B------:R-:W-:-:S02]  /*7000*/  IMAD R6, R5, R20, RZ ;  /* 0x0000001405067224 */ /* 0x000fc400078e02ff */
[C---:B------:R-:W-:Y:S02]  /*7010*/  IMAD.WIDE.U32 R4, R7.reuse, R20, R16 ;  /* 0x0000001407047225 */ /* 0x040fe400078e0010 */
[----:B------:R-:W4:Y:S01]  /*7020*/  LDC R20, c[0x0][0x8b0] ;  /* 0x00022c00ff147b82 */ /* 0x000f220000000800 */
[----:B------:R-:W5:Y:S01]  /*7030*/  F2I.U32.TRUNC.NTZ R9, R9 ;  /* 0x0000000900097305 */ /* 0x000f62000020f000 */
[----:B------:R-:W-:-:S04]  /*7040*/  IMAD R7, R7, R21, R6 ;  /* 0x0000001507077224 */ /* 0x000fc800078e0206 */
[----:B------:R-:W-:Y:S02]  /*7050*/  IMAD.IADD R5, R5, 0x1, R7 ;  /* 0x0000000105057824 */ /* 0x000fe400078e0207 */
[----:B------:R-:W4:Y:S01]  /*7060*/  LDC R26, c[0x0][0x900] ;  /* 0x00024000ff1a7b82 */ /* 0x000f220000000800 */
[----:B--2---:R-:W-:-:S04]  /*7070*/  ISETP.NE.U32.AND P0, PT, R14, RZ, PT ;  /* 0x000000ff0e00720c */ /* 0x004fc80003f05070 */
[----:B------:R-:W-:-:S03]  /*7080*/  ISETP.NE.AND.EX P0, PT, R15, RZ, PT, P0 ;  /* 0x000000ff0f00720c */ /* 0x000fc60003f05300 */
[----:B------:R-:W2:Y:S01]  /*7090*/  LDC R6, c[0x0][0x144] ;  /* 0x00005100ff067b82 */ /* 0x000ea20000000800 */
[----:B---3--:R-:W-:Y:S01]  /*70a0*/  SHF.R.U64 R12, R4, R8, R5 ;  /* 0x00000008040c7219 */ /* 0x008fe20000001205 */
[----:B-----5:R-:W-:Y:S01]  /*70b0*/  IMAD.MOV R9, RZ, RZ, -R9 ;  /* 0x000000ffff097224 */ /* 0x020fe200078e0a09 */
[----:B-1----:R-:W-:Y:S02]  /*70c0*/  I2FP.F32.U32 R4, R24 ;  /* 0x0000001800047245 */ /* 0x002fe40000201000 */
[----:B------:R-:W-:-:S03]  /*70d0*/  SHF.R.U32.HI R5, RZ, R8, R5 ;  /* 0x00000008ff057219 */ /* 0x000fc60000011605 */
[----:B------:R-:W1:Y:S01]  /*70e0*/  LDC R21, c[0x0][0x148] ;  /* 0x00005200ff157b82 */ /* 0x000e620000000800 */
[----:B------:R-:W-:Y:S01]  /*70f0*/  FMUL R7, R4, UR4 ;  /* 0x0000000404077c20 */ /* 0x000fe20008400000 */
[-CC-:B----4-:R-:W-:Y:S02]  /*7100*/  SHF.R.U64 R10, R12, R20.reuse, R5.reuse ;  /* 0x000000140c0a7219 */ /* 0x190fe40000001205 */
[----:B------:R-:W-:Y:S02]  /*7110*/  SHF.R.U32.HI R5, RZ, R20, R5 ;  /* 0x00000014ff057219 */ /* 0x000fe40000011605 */
[----:B------:R3:W4:Y:S02]  /*7120*/  F2I.U32.TRUNC.NTZ R20, R7 ;  /* 0x0000000700147305 */ /* 0x000724000020f000 */
[----:B------:R-:W1:Y:S01]  /*7130*/  LDC R25, c[0x0][0x8a8] ;  /* 0x00022a00ff197b82 */ /* 0x000e620000000800 */
[-C--:B------:R-:W-:Y:S02]  /*7140*/  SHF.R.U64 R13, R10, R26.reuse, R5 ;  /* 0x0000001a0a0d7219 */ /* 0x080fe40000001205 */
[----:B------:R-:W-:-:S02]  /*7150*/  SHF.L.U32 R11, R11, R26, RZ ;  /* 0x0000001a0b0b7219 */ /* 0x000fc400000006ff */
[-C--:B------:R-:W-:Y:S01]  /*7160*/  SHF.R.U32.HI R5, RZ, R26.reuse, R5 ;  /* 0x0000001aff057219 */ /* 0x080fe20000011605 */
[----:B------:R-:W-:Y:S01]  /*7170*/  IMAD.MOV.U32 R4, RZ, RZ, R13 ;  /* 0x000000ffff047224 */ /* 0x000fe200078e000d */
[----:B------:R-:W-:Y:S01]  /*7180*/  SHF.L.U32 R26, R3, R26, RZ ;  /* 0x0000001a031a7219 */ /* 0x000fe200000006ff */
[----:B------:R-:W1:Y:S01]  /*7190*/  LDC R28, c[0x0][0x8f0] ;  /* 0x00023c00ff1c7b82 */ /* 0x000e620000000800 */
[----:B--2---:R-:W-:Y:S01]  /*71a0*/  IMAD R23, R6, R9, R23 ;  /* 0x0000000906177224 */ /* 0x004fe200078e0217 */
[----:B------:R-:W-:-:S06]  /*71b0*/  LOP3.LUT R27, RZ, R11, RZ, 0x33, !PT ;  /* 0x0000000bff1b7212 */ /* 0x000fcc00078e33ff */
[----:B------:R-:W2:Y:S08]  /*71c0*/  LDC R29, c[0x0][0x8e0] ;  /* 0x00023800ff1d7b82 */ /* 0x000eb00000000800 */
[----:B------:R-:W1:Y:S01]  /*71d0*/  LDC R30, c[0x0][0x8b8] ;  /* 0x00022e00ff1e7b82 */ /* 0x000e620000000800 */
[----:B---34-:R-:W-:Y:S05]  /*71e0*/  @!P0 BRA `(.L_x_135) ;  /* 0x0000000000288947 */ /* 0x018fea0003800000 */
[----:B------:R-:W3:Y:S02]  /*71f0*/  LDC R4, c[0x0][0x8f4] ;  /* 0x00023d00ff047b82 */ /* 0x000ee40000000800 */
[----:B---3--:R-:W-:-:S05]  /*7200*/  IADD3 R3, P0, R13, R4, RZ ;  /* 0x000000040d037210 */ /* 0x008fca0007f1e0ff */
[----:B------:R-:W-:-:S04]  /*7210*/  IMAD.X R11, RZ, RZ, R5, P0 ;  /* 0x000000ffff0b7224 */ /* 0x000fc800000e0605 */
[----:B------:R-:W-:-:S04]  /*7220*/  IMAD.WIDE.U32 R4, R11, R14, RZ ;  /* 0x0000000e0b047225 */ /* 0x000fc800078e00ff */
[----:B------:R-:W-:-:S04]  /*7230*/  IMAD.WIDE.U32 R6, P0, R3, R15, R4 ;  /* 0x0000000f03067225 */ /* 0x000fc80007800004 */
[----:B------:R-:W-:Y:S01]  /*7240*/  IMAD.WIDE.U32 R4, R3, R14, RZ ;  /* 0x0000000e03047225 */ /* 0x000fe200078e00ff */
[----:B------:R-:W-:-:S03]  /*7250*/  IADD3.X R9, RZ, RZ, RZ, P0, !PT ;  /* 0x000000ffff097210 */ /* 0x000fc600007fe4ff */
[----:B------:R-:W-:Y:S01]  /*7260*/  IMAD.MOV.U32 R8, RZ, RZ, R7 ;  /* 0x000000ffff087224 */ /* 0x000fe200078e0007 */
[----:B------:R-:W-:-:S05]  /*7270*/  IADD3 RZ, P0, R5, R6, RZ ;  /* 0x0000000605ff7210 */ /* 0x000fca0007f1e0ff */
[----:B------:R-:W-:-:S08]  /*7280*/  IMAD.WIDE.U32.X R4, R11, R15, R8, P0 ;  /* 0x0000000f0b047225 */ /* 0x000fd000000e0408 */
.L_x_135:
[----:B------:R-:W-:Y:S01]  /*7290*/  ISETP.NE.AND P0, PT, R2, 0x1, PT ;  /* 0x000000010200780c */ /* 0x000fe20003f05270 */
[----:B------:R-:W-:Y:S01]  /*72a0*/  IMAD.MOV R20, RZ, RZ, -R20 ;  /* 0x000000ffff147224 */ /* 0x000fe200078e0a14 */
[----:B-1----:R-:W-:Y:S02]  /*72b0*/  SHF.R.U64 R3, R4, R28, R5 ;  /* 0x0000001c04037219 */ /* 0x002fe40000001205 */
[----:B------:R-:W-:Y:S02]  /*72c0*/  LOP3.LUT R154, R10, R27, RZ, 0xc0, !PT ;  /* 0x0000001b0a9a7212 */ /* 0x000fe400078ec0ff */
[----:B------:R-:W-:Y:S01]  /*72d0*/  IADD3 R5, R25, -0x1, RZ ;  /* 0xffffffff19057810 */ /* 0x000fe20007ffe0ff */
[----:B------:R-:W-:Y:S01]  /*72e0*/  IMAD.MOV R4, RZ, RZ, -R3 ;  /* 0x000000ffff047224 */ /* 0x000fe200078e0a03 */
[----:B------:R-:W-:Y:S01]  /*72f0*/  R2UR UR43, R31 ;  /* 0x000000001f2b72ca */ /* 0x000fe200000e0000 */
[----:B------:R-:W-:Y:S01]  /*7300*/  IMAD R154, R26, R3, R154 ;  /* 0x000000031a9a7224 */ /* 0x000fe200078e029a */
[----:B------:R-:W-:Y:S01]  /*7310*/  LOP3.LUT R12, R12, R5, RZ, 0xc0, !PT ;  /* 0x000000050c0c7212 */ /* 0x000fe200078ec0ff */
[----:B--2---:R-:W-:-:S02]  /*7320*/  IMAD R3, R4, R29, R13 ;  /* 0x0000001d04037224 */ /* 0x004fc400078e020d */
[----:B------:R-:W-:Y:S02]  /*7330*/  @P0 IMAD R23, R21, R20, R24 ;  /* 0x0000001415170224 */ /* 0x000fe400078e0218 */
[----:B------:R-:W-:Y:S02]  /*7340*/  IMAD R3, R3, R25, R12 ;  /* 0x0000001903037224 */ /* 0x000fe400078e020c */
[----:B------:R-:W-:Y:S02]  /*7350*/  IMAD R154, R154, R30, R23 ;  /* 0x0000001e9a9a7224 */ /* 0x000fe400078e0217 */
[----:B------:R-:W-:-:S03]  /*7360*/  IMAD.MOV.U32 R4, RZ, RZ, 0x1 ;  /* 0x00000001ff047424 */ /* 0x000fc600078e00ff */
[----:B------:R-:W-:Y:S02]  /*7370*/  SEL R153, R3, R154, !P0 ;  /* 0x0000009a03997207 */ /* 0x000fe40004000000 */
[----:B------:R-:W-:-:S07]  /*7380*/  SEL R154, R154, R3, !P0 ;  /* 0x000000039a9a7207 */ /* 0x000fce0004000000 */
.L_x_133:
[----:B------:R-:W-:Y:S01]  /*7390*/  UIADD3 UR50, UR51, UR50, URZ ;  /* 0x0000003233327290 */ /* 0x000fe2000fffe03f */
[----:B------:R-:W-:Y:S01]  /*73a0*/  LOP3.LUT P0, RZ, R4, 0xff, RZ, 0xc0, !PT ;  /* 0x000000ff04ff7812 */ /* 0x000fe2000780c0ff */
[----:B------:R-:W-:Y:S01]  /*73b0*/  UIADD3 UR44, UR44, 0x8, URZ ;  /* 0x000000082c2c7890 */ /* 0x000fe2000fffe03f */
[----:B------:R-:W-:Y:S01]  /*73c0*/  MOV R161, R0 ;  /* 0x0000000000a17202 */ /* 0x000fe20000000f00 */
[----:B------:R-:W-:Y:S02]  /*73d0*/  USHF.R.U32.HI UR4, URZ, 0x2, UR50 ;  /* 0x000000023f047899 */ /* 0x000fe40008011632 */
[----:B------:R-:W-:Y:S02]  /*73e0*/  UISETP.GT.U32.AND UP0, UPT, UR50, 0x3, UPT ;  /* 0x000000033200788c */ /* 0x000fe4000bf04070 */
[----:B------:R-:W-:Y:S02]  /*73f0*/  ULOP3.LUT UR4, UR4, 0x1, URZ, 0xc0, !UPT ;  /* 0x0000000104047892 */ /* 0x000fe4000f8ec03f */
[----:B------:R-:W-:-:S02]  /*7400*/  UISETP.LT.U32.AND UP0, UPT, UR51, 0x4, UP0 ;  /* 0x000000043300788c */ /* 0x000fc40008701070 */
[----:B------:R-:W-:Y:S02]  /*7410*/  UISETP.NE.U32.AND UP1, UPT, UR4, 0x1, UPT ;  /* 0x000000010400788c */ /* 0x000fe4000bf25070 */
[----:B------:R-:W-:Y:S02]  /*7420*/  USEL UR5, URZ, 0x1, !UP0 ;  /* 0x000000013f057887 */ /* 0x000fe4000c000000 */
[----:B------:R-:W-:Y:S02]  /*7430*/  UISETP.GT.U32.AND UP1, UPT, UR51, 0x3, !UP1 ;  /* 0x000000033300788c */ /* 0x000fe4000cf24070 */
[----:B------:R-:W-:Y:S02]  /*7440*/  ULOP3.LUT UR50, UR50, 0x3, URZ, 0xc0, !UPT ;  /* 0x0000000332327892 */ /* 0x000fe4000f8ec03f */
[----:B------:R-:W-:-:S04]  /*7450*/  USEL UR4, URZ, 0x1, !UP1 ;  /* 0x000000013f047887 */ /* 0x000fc8000c800000 */
[----:B------:R-:W-:Y:S01]  /*7460*/  ULOP3.LUT UR45, UR4, UR45, UR5, 0x96, !UPT ;  /* 0x0000002d042d7292 */ /* 0x000fe2000f8e9605 */
[----:B------:R-:W-:Y:S11]  /*7470*/  @P0 BRA `(.L_x_136) ;  /* 0xffffffa000040947 */ /* 0x000ff6000383ffff */
[----:B------:R-:W-:-:S13]  /*7480*/  PLOP3.LUT P0, PT, PT, PT, PT, 0x8, 0x0 ;  /* 0x000000000000781c */ /* 0x000fda0003f0e170 */
.L_x_17:
[----:B------:R-:W-:Y:S05]  /*7490*/  @P0 BRA `(.L_x_9) ;  /* 0x00000030001c0947 */ /* 0x000fea0003800000 */
[----:B------:R-:W-:Y:S01]  /*74a0*/  ULDC.64 UR6, c[0x0][0x588] ;  /* 0x0001620000067ab9 */ /* 0x000fe20000000a00 */
[----:B------:R-:W-:Y:S01]  /*74b0*/  ISETP.NE.U32.AND P1, PT, R165, RZ, PT ;  /* 0x000000ffa500720c */ /* 0x000fe20003f25070 */
[----:B------:R-:W-:-:S04]  /*74c0*/  DEPBAR.LE SB0, 0x0 ;  /* 0x000080000000791a */ /* 0x000fc80000000000 */
[----:B------:R-:W-:Y:S01]  /*74d0*/  ISETP.NE.U32.AND P0, PT, RZ, UR6, PT ;  /* 0x00000006ff007c0c */ /* 0x000fe2000bf05070 */
[----:B------:R-:W-:Y:S01]  /*74e0*/  BSSY B0, `(.L_x_137) ;  /* 0x0000015000007945 */ /* 0x000fe20003800000 */
[----:B------:R-:W-:Y:S02]  /*74f0*/  ISETP.NE.AND.EX P1, PT, R164, RZ, PT, P1 ;  /* 0x000000ffa400720c */ /* 0x000fe40003f25310 */
[----:B------:R-:W-:-:S13]  /*7500*/  ISETP.NE.AND.EX P0, PT, RZ, UR7, PT, P0 ;  /* 0x00000007ff007c0c */ /* 0x000fda000bf05300 */
[----:B------:R-:W-:Y:S05]  /*7510*/  @P0 BRA P1, `(.L_x_138) ;  /* 0x0000000000440947 */ /* 0x000fea0000800000 */
[----:B------:R-:W-:-:S04]  /*7520*/  ISETP.NE.U32.AND P0, PT, R165, RZ, PT ;  /* 0x000000ffa500720c */ /* 0x000fc80003f05070 */
[----:B------:R-:W-:-:S13]  /*7530*/  ISETP.NE.AND.EX P0, PT, R164, RZ, PT, P0 ;  /* 0x000000ffa400720c */ /* 0x000fda0003f05300 */
[----:B------:R-:W-:Y:S05]  /*7540*/  @!P0 BRA `(.L_x_139) ;  /* 0x00000000002c8947 */ /* 0x000fea0003800000 */
[----:B------:R-:W-:-:S13]  /*7550*/  LOP3.LUT P0, RZ, R152, 0xff, RZ, 0xc0, !PT ;  /* 0x000000ff98ff7812 */ /* 0x000fda000780c0ff */
[----:B------:R-:W-:Y:S05]  /*7560*/  @!P0 BRA `(.L_x_140) ;  /* 0x0000000000108947 */ /* 0x000fea0003800000 */
[----:B-----5:R-:W-:-:S13]  /*7570*/  FSETP.NEU.AND P0, PT, R155, RZ, PT ;  /* 0x000000ff9b00720b */ /* 0x020fda0003f0d000 */
[----:B------:R-:W-:Y:S05]  /*7580*/  @!P0 BREAK B0 ;  /* 0x0000000000008942 */ /* 0x000fea0003800000 */
[----:B------:R-:W-:Y:S05]  /*7590*/  @P0 BRA `(.L_x_138) ;  /* 0x0000000000240947 */ /* 0x000fea0003800000 */
[----:B------:R-:W-:Y:S05]  /*75a0*/  BRA `(.L_x_9) ;  /* 0x0000002c00d87947 */ /* 0x000fea0003800000 */
.L_x_140:
[----:B------:R-:W-:-:S04]  /*75b0*/  ISETP.NE.U32.AND P0, PT, RZ, UR6, PT ;  /* 0x00000006ff007c0c */ /* 0x000fc8000bf05070 */
[----:B------:R-:W-:-:S13]  /*75c0*/  ISETP.NE.AND.EX P0, PT, RZ, UR7, PT, P0 ;  /* 0x00000007ff007c0c */ /* 0x000fda000bf05300 */
[----:B------:R-:W-:Y:S05]  /*75d0*/  @!P0 BREAK B0 ;  /* 0x0000000000008942 */ /* 0x000fea0003800000 */
[----:B------:R-:W-:Y:S05]  /*75e0*/  @P0 BRA `(.L_x_138) ;  /* 0x0000000000100947 */ /* 0x000fea0003800000 */
[----:B------:R-:W-:Y:S05]  /*75f0*/  BRA `(.L_x_9) ;  /* 0x0000002c00c47947 */ /* 0x000fea0003800000 */
.L_x_139:
[----:B-----5:R-:W-:-:S13]  /*7600*/  FSETP.NEU.AND P0, PT, R155, RZ, PT ;  /* 0x000000ff9b00720b */ /* 0x020fda0003f0d000 */
[----:B------:R-:W-:Y:S05]  /*7610*/  @!P0 BREAK B0 ;  /* 0x0000000000008942 */ /* 0x000fea0003800000 */
[----:B------:R-:W-:Y:S05]  /*7620*/  @!P0 BRA `(.L_x_9) ;  /* 0x0000002c00b88947 */ /* 0x000fea0003800000 */
.L_x_138:
[----:B------:R-:W-:Y:S05]  /*7630*/  BSYNC B0 ;  /* 0x0000000000007941 */ /* 0x000fea0003800000 */
.L_x_137:
[----:B------:R-:W-:-:S04]  /*7640*/  LOP3.LUT R19, R19, 0x1, RZ, 0xfc, !PT ;  /* 0x0000000113137812 */ /* 0x000fc800078efcff */
[----:B------:R-:W-:-:S13]  /*7650*/  ISETP.NE.AND P0, PT, R19, 0x3, PT ;  /* 0x000000031300780c */ /* 0x000fda0003f05270 */
[----:B------:R-:W-:Y:S05]  /*7660*/  @!P0 BRA `(.L_x_141) ;  /* 0x0000000000048947 */ /* 0x000fea0003800000 */
[----:B------:R-:W-:Y:S01]  /*7670*/  BPT.TRAP 0x1 ;  /* 0x000000040000795c */ /* 0x000fe20000300000 */
.L_x_141:
[----:B------:R-:W3:Y:S01]  /*7680*/  S2UR UR5, SR_CgaCtaId ;  /* 0x00000000000579c3 */ /* 0x000ee20000008800 */
[----:B------:R-:W-:Y:S02]  /*7690*/  UMOV UR4, 0x400 ;  /* 0x0000040000047882 */ /* 0x000fe40000000000 */
[----:B---3--:R-:W-:-:S04]  /*76a0*/  ULEA UR4, UR5, UR4, 0x18 ;  /* 0x0000000405047291 */ /* 0x008fc8000f8ec03f */
[----:B------:R-:W-:-:S04]  /*76b0*/  ULEA UR4, UR36, UR4, 0x3 ;  /* 0x0000000424047291 */ /* 0x000fc8000f8e183f */
[----:B------:R-:W-:-:S04]  /*76c0*/  UIADD3 UR4, UR4, 0x60, URZ ;  /* 0x0000006004047890 */ /* 0x000fc8000fffe03f */
[----:B------:R-:W-:-:S09]  /*76d0*/  UPRMT UR4, UR5, 0x654, UR4 ;  /* 0x0000065405047896 */ /* 0x000fd20008000004 */
[----:B------:R-:W-:Y:S01]  /*76e0*/  SYNCS.ARRIVE.TRANS64.RED.A1T0 RZ, [UR4], RZ ;  /* 0x000000ffffff79a7 */ /* 0x000fe20008100404 */
[----:B------:R-:W-:Y:S05]  /*76f0*/  BRA `(.L_x_9) ;  /* 0x0000002c00847947 */ /* 0x000fea0003800000 */
.L_x_8:
[----:B------:R-:W-:Y:S01]  /*7700*/  ULDC.64 UR4, c[0x0][0x8f8] ;  /* 0x00023e0000047ab9 */ /* 0x000fe20000000a00 */
[----:B------:R-:W-:Y:S01]  /*7710*/  PRMT R11, RZ, 0x7610, R11 ;  /* 0x00007610ff0b7816 */ /* 0x000fe2000000000b */
[----:B------:R-:W-:Y:S01]  /*7720*/  IMAD.MOV.U32 R7, RZ, RZ, -0x1 ;  /* 0xffffffffff077424 */ /* 0x000fe200078e00ff */
[----:B------:R-:W-:Y:S01]  /*7730*/  ISETP.GE.U32.AND P0, PT, R16, UR4, PT ;  /* 0x0000000410007c0c */ /* 0x000fe2000bf06070 */
[----:B------:R-:W-:Y:S01]  /*7740*/  IMAD.MOV.U32 R6, RZ, RZ, -0x1 ;  /* 0xffffffffff067424 */ /* 0x000fe200078e00ff */
[----:B------:R-:W-:Y:S02]  /*7750*/  MOV R13, 0xffffffff ;  /* 0xffffffff000d7802 */ /* 0x000fe40000000f00 */
[----:B------:R-:W-:-:S13]  /*7760*/  ISETP.GE.U32.AND.EX P0, PT, R17, UR5, PT, P0 ;  /* 0x0000000511007c0c */ /* 0x000fda000bf06100 */
        /* <DEDUP_REMOVED lines=19> */
.L_x_143:
[-CC-:B------:R-:W-:Y:S01]  /*78a0*/  SHF.R.U64 R20, R14, R24.reuse, R15.reuse ;  /* 0x000000180e147219 */ /* 0x180fe2000000120f */
[----:B------:R-:W1:Y:S01]  /*78b0*/  LDC R28, c[0x0][0x8c0] ;  /* 0x00023000ff1c7b82 */ /* 0x000e620000000800 */
[----:B------:R-:W-:Y:S01]  /*78c0*/  SHF.R.U32.HI R6, RZ, R24, R15 ;  /* 0x00000018ff067219 */ /* 0x000fe2000001160f */
[----:B------:R-:W-:Y:S01]  /*78d0*/  ULDC UR4, c[0x0][0x150] ;  /* 0x0000540000047ab9 */ /* 0x000fe20000000800 */
[----:B------:R-:W-:Y:S02]  /*78e0*/  IADD3 R9, P0, RZ, -R20, RZ ;  /* 0x80000014ff097210 */ /* 0x000fe40007f1e0ff */
[----:B------:R-:W-:Y:S02]  /*78f0*/  I2FP.F32.U32 R11, R8 ;  /* 0x00000008000b7245 */ /* 0x000fe40000201000 */
[----:B------:R-:W-:Y:S01]  /*7900*/  IADD3.X R7, RZ, ~R6, RZ, P0, !PT ;  /* 0x80000006ff077210 */ /* 0x000fe200007fe4ff */
[----:B------:R-:W2:Y:S01]  /*7910*/  LDC.64 R30, c[0x0][0x8e8] ;  /* 0x00023a00ff1e7b82 */ /* 0x000ea20000000a00 */
[----:B------:R-:W-:Y:S01]  /*7920*/  MOV R13, 0xffffffff ;  /* 0xffffffff000d7802 */ /* 0x000fe20000000f00 */
[----:B------:R-:W-:Y:S01]  /*7930*/  FMUL R11, R11, UR4 ;  /* 0x000000040b0b7c20 */ /* 0x000fe20008400000 */
[----:B------:R-:W-:Y:S01]  /*7940*/  ULDC UR4, c[0x0][0x154] ;  /* 0x0000550000047ab9 */ /* 0x000fe20000000800 */
[----:B------:R-:W-:-:S02]  /*7950*/  IMAD R12, R7, R26, RZ ;  /* 0x0000001a070c7224 */ /* 0x000fc400078e02ff */
[C---:B------:R-:W-:Y:S02]  /*7960*/  IMAD.WIDE.U32 R6, R9.reuse, R26, R16 ;  /* 0x0000001a09067225 */ /* 0x040fe400078e0010 */
[----:B------:R-:W3:Y:S01]  /*7970*/  LDC R24, c[0x0][0x8b0] ;  /* 0x00022c00ff187b82 */ /* 0x000ee20000000800 */
[----:B------:R-:W4:Y:S01]  /*7980*/  F2I.U32.TRUNC.NTZ R11, R11 ;  /* 0x0000000b000b7305 */ /* 0x000f22000020f000 */
[----:B------:R-:W-:-:S04]  /*7990*/  IMAD R9, R9, R27, R12 ;  /* 0x0000001b09097224 */ /* 0x000fc800078e020c */
[----:B------:R-:W-:Y:S02]  /*79a0*/  IMAD.IADD R7, R7, 0x1, R9 ;  /* 0x0000000107077824 */ /* 0x000fe400078e0209 */
[----:B------:R-:W5:Y:S03]  /*79b0*/  LDC R9, c[0x0][0x144] ;  /* 0x00005100ff097b82 */ /* 0x000f660000000800 */
[--C-:B-1----:R-:W-:Y:S02]  /*79c0*/  SHF.R.U64 R14, R6, R28, R7.reuse ;  /* 0x0000001c060e7219 */ /* 0x102fe40000001207 */
[----:B------:R-:W-:Y:S02]  /*79d0*/  I2FP.F32.U32 R6, R10 ;  /* 0x0000000a00067245 */ /* 0x000fe40000201000 */
[----:B------:R-:W-:Y:S01]  /*79e0*/  SHF.R.U32.HI R7, RZ, R28, R7 ;  /* 0x0000001cff077219 */ /* 0x000fe20000011607 */
[----:B------:R-:W1:Y:S01]  /*79f0*/  LDC R25, c[0x0][0x148] ;  /* 0x00005200ff197b82 */ /* 0x000e620000000800 */
[----:B--2---:R-:W-:Y:S01]  /*7a00*/  ISETP.NE.U32.AND P0, PT, R30, RZ, PT ;  /* 0x000000ff1e00720c */ /* 0x004fe20003f05070 */
[----:B------:R-:W-:Y:S01]  /*7a10*/  FMUL R12, R6, UR4 ;  /* 0x00000004060c7c20 */ /* 0x000fe20008400000 */
[----:B------:R-:W-:Y:S01]  /*7a20*/  ULDC UR4, c[0x0][0x900] ;  /* 0x0002400000047ab9 */ /* 0x000fe20000000800 */
[----:B----4-:R-:W-:Y:S01]  /*7a30*/  IMAD.MOV R11, RZ, RZ, -R11 ;  /* 0x000000ffff0b7224 */ /* 0x010fe200078e0a0b */
[----:B------:R-:W-:-:S02]  /*7a40*/  ISETP.NE.AND.EX P0, PT, R31, RZ, PT, P0 ;  /* 0x000000ff1f00720c */ /* 0x000fc40003f05300 */
[----:B------:R-:W-:Y:S01]  /*7a50*/  SHF.L.U32 R32, R13, UR4, RZ ;  /* 0x000000040d207c19 */ /* 0x000fe200080006ff */
[----:B------:R-:W2:Y:S01]  /*7a60*/  LDC R26, c[0x0][0x8a8] ;  /* 0x00022a00ff1a7b82 */ /* 0x000ea20000000800 */
[-CC-:B---3--:R-:W-:Y:S02]  /*7a70*/  SHF.R.U64 R21, R14, R24.reuse, R7.reuse ;  /* 0x000000180e157219 */ /* 0x188fe40000001207 */
[----:B------:R-:W-:Y:S02]  /*7a80*/  SHF.R.U32.HI R6, RZ, R24, R7 ;  /* 0x00000018ff067219 */ /* 0x000fe40000011607 */
[----:B------:R3:W4:Y:S02]  /*7a90*/  F2I.U32.TRUNC.NTZ R24, R12 ;  /* 0x0000000c00187305 */ /* 0x000724000020f000 */
[--C-:B------:R-:W-:Y:S01]  /*7aa0*/  SHF.R.U64 R23, R21, UR4, R6.reuse ;  /* 0x0000000415177c19 */ /* 0x100fe20008001206 */
[----:B------:R-:W1:Y:S01]  /*7ab0*/  LDC R27, c[0x0][0x8f0] ;  /* 0x00023c00ff1b7b82 */ /* 0x000e620000000800 */
[----:B------:R-:W-:Y:S01]  /*7ac0*/  SHF.R.U32.HI R7, RZ, UR4, R6 ;  /* 0x00000004ff077c19 */ /* 0x000fe20008011606 */
[----:B-----5:R-:W-:-:S02]  /*7ad0*/  IMAD R28, R9, R11, R8 ;  /* 0x0000000b091c7224 */ /* 0x020fc400078e0208 */
[----:B------:R-:W-:-:S04]  /*7ae0*/  IMAD.MOV.U32 R6, RZ, RZ, R23 ;  /* 0x000000ffff067224 */ /* 0x000fc800078e0017 */
[----:B------:R-:W1:Y:S08]  /*7af0*/  LDC R29, c[0x0][0x8e0] ;  /* 0x00023800ff1d7b82 */ /* 0x000e700000000800 */
        /* <DEDUP_REMOVED lines=12> */
.L_x_144:
[----:B------:R-:W-:Y:S01]  /*7bc0*/  ISETP.NE.AND P0, PT, R2, 0x1, PT ;  /* 0x000000010200780c */ /* 0x000fe20003f05270 */
[----:B------:R-:W-:Y:S01]  /*7bd0*/  USHF.L.U32 UR4, UR38, UR4, URZ ;  /* 0x0000000426047299 */ /* 0x000fe2000800063f */
[----:B------:R-:W-:Y:S01]  /*7be0*/  LOP3.LUT R32, RZ, R32, RZ, 0x33, !PT ;  /* 0x00000020ff207212 */ /* 0x000fe200078e33ff */
[----:B------:R-:W-:Y:S01]  /*7bf0*/  IMAD.MOV R24, RZ, RZ, -R24 ;  /* 0x000000ffff187224 */ /* 0x000fe200078e0a18 */
[----:B-1----:R-:W-:Y:S01]  /*7c00*/  SHF.R.U64 R7, R6, R27, R7 ;  /* 0x0000001b06077219 */ /* 0x002fe20000001207 */
[----:B------:R-:W-:Y:S01]  /*7c10*/  IMAD.MOV.U32 R11, RZ, RZ, 0x1 ;  /* 0x00000001ff0b7424 */ /* 0x000fe200078e00ff */
[----:B------:R-:W-:Y:S02]  /*7c20*/  LOP3.LUT R6, R21, R32, RZ, 0xc0, !PT ;  /* 0x0000002015067212 */ /* 0x000fe400078ec0ff */
[----:B--2---:R-:W-:Y:S01]  /*7c30*/  IADD3 R9, R26, -0x1, RZ ;  /* 0xffffffff1a097810 */ /* 0x004fe20007ffe0ff */
[----:B------:R-:W-:Y:S01]  /*7c40*/  IMAD.MOV R8, RZ, RZ, -R7 ;  /* 0x000000ffff087224 */ /* 0x000fe200078e0a07 */
[----:B------:R-:W-:Y:S01]  /*7c50*/  MOV R13, R20 ;  /* 0x00000014000d7202 */ /* 0x000fe20000000f00 */
[----:B------:R-:W-:Y:S01]  /*7c60*/  IMAD R7, R7, UR4, R6 ;  /* 0x0000000407077c24 */ /* 0x000fe2000f8e0206 */
[----:B------:R-:W-:Y:S01]  /*7c70*/  LOP3.LUT R9, R14, R9, RZ, 0xc0, !PT ;  /* 0x000000090e097212 */ /* 0x000fe200078ec0ff */
[----:B------:R-:W-:-:S02]  /*7c80*/  @P0 IMAD R28, R25, R24, R10 ;  /* 0x00000018191c0224 */ /* 0x000fc400078e020a */
[----:B------:R-:W-:Y:S02]  /*7c90*/  IMAD R6, R8, R29, R23 ;  /* 0x0000001d08067224 */ /* 0x000fe400078e0217 */
[----:B------:R-:W-:Y:S02]  /*7ca0*/  IMAD R7, R7, R33, R28 ;  /* 0x0000002107077224 */ /* 0x000fe400078e021c */
[----:B------:R-:W-:-:S05]  /*7cb0*/  IMAD R8, R6, R26, R9 ;  /* 0x0000001a06087224 */ /* 0x000fca00078e0209 */
[----:B------:R-:W-:Y:S02]  /*7cc0*/  SEL R6, R8, R7, !P0 ;  /* 0x0000000708067207 */ /* 0x000fe40004000000 */
[----:B------:R-:W-:-:S07]  /*7cd0*/  SEL R7, R7, R8, !P0 ;  /* 0x0000000807077207 */ /* 0x000fce0004000000 */
.L_x_142:
[----:B------:R-:W-:-:S08]  /*7ce0*/  NOP ;  /* 0x0000000000007918 */ /* 0x000fd00000000000 */
[----:B------:R-:W1:-:S00]  /*7cf0*/  USETMAXREG.DEALLOC.CTAPOOL 0x28 ;  /* 0x00000028000079c8 */ /* 0x000e4000080e0500 */
[----:B-1----:R-:W-:-:S13]  /*7d00*/  ISETP.NE.AND P0, PT, R0, 0x1, PT ;  /* 0x000000010000780c */ /* 0x002fda0003f05270 */
[----:B------:R-:W-:Y:S05]  /*7d10*/  @!P0 BRA `(.L_x_9) ;  /* 0x0000002400fc8947 */ /* 0x000fea0003800000 */
[----:B------:R-:W-:Y:S05]  /*7d20*/  @!P3 BRA `(.L_x_145) ;  /* 0x000000180018b947 */ /* 0x000fea0003800000 */
[----:B------:R-:W-:-:S04]  /*7d30*/  PRMT R3, R3, 0x9910, RZ ;  /* 0x0000991003037816 */ /* 0x000fc800000000ff */
[----:B------:R-:W-:-:S04]  /*7d40*/  ISETP.NE.AND P0, PT, R3, RZ, PT ;  /* 0x000000ff0300720c */ /* 0x000fc80003f05270 */
[----:B------:R-:W-:-:S13]  /*7d50*/  ISETP.NE.OR P0, PT, R0, 0x2, !P0 ;  /* 0x000000020000780c */ /* 0x000fda0004705670 */
[----:B------:R-:W-:Y:S05]  /*7d60*/  @P0 BRA `(.L_x_9) ;  /* 0x0000002400e80947 */ /* 0x000fea0003800000 */
[----:B------:R-:W-:-:S13]  /*7d70*/  LOP3.LUT P1, RZ, R11, 0xff, RZ, 0xc0, !PT ;  /* 0x000000ff0bff7812 */ /* 0x000fda000782c0ff */
[----:B------:R-:W-:Y:S05]  /*7d80*/  @!P1 BRA `(.L_x_146) ;  /* 0x0000000000189947 */ /* 0x000fea0003800000 */
[----:B------:R-:W-:Y:S01]  /*7d90*/  UMOV UR4, 0x400 ;  /* 0x0000040000047882 */ /* 0x000fe20000000000 */
[----:B------:R-:W-:Y:S01]  /*7da0*/  IMAD.MOV.U32 R0, RZ, RZ, RZ ;  /* 0x000000ffff007224 */ /* 0x000fe200078e00ff */
[----:B------:R-:W-:-:S04]  /*7db0*/  ULEA UR4, UR37, UR4, 0x18 ;  /* 0x0000000425047291 */ /* 0x000fc8000f8ec03f */
[----:B------:R-:W-:-:S05]  /*7dc0*/  SHF.L.U32 R0, R0, 0x1f, RZ ;  /* 0x0000001f00007819 */ /* 0x000fca00000006ff */
[----:B------:R-:W1:Y:S02]  /*7dd0*/  SYNCS.PHASECHK.TRANS64.TRYWAIT P0, [UR4+0x88], R0 ;  /* 0x00008800ff0075a7 */ /* 0x000e640008000144 */
[----:B-1----:R-:W-:Y:S05]  /*7de0*/  @!P0 BRA `(.L_x_147) ;  /* 0x0000002800a08947 */ /* 0x002fea0003800000 */
.L_x_146:
[----:B------:R-:W-:Y:S01]  /*7df0*/  PRMT R8, RZ, 0x7610, R8 ;  /* 0x00007610ff087816 */ /* 0x000fe20000000008 */
[----:B------:R-:W-:Y:S06]  /*7e00*/  @P2 BRA `(.L_x_148) ;  /* 0x0000000000242947 */ /* 0x000fec0003800000 */
[----:B------:R-:W-:Y:S02]  /*7e10*/  ULDC.64 UR4, c[0x0][0x588] ;  /* 0x0001620000047ab9 */ /* 0x000fe40000000a00 */
[----:B------:R-:W-:-:S04]  /*7e20*/  ISETP.NE.U32.AND P0, PT, RZ, UR4, PT ;  /* 0x00000004ff007c0c */ /* 0x000fc8000bf05070 */
[----:B------:R-:W-:-:S13]  /*7e30*/  ISETP.NE.AND.EX P0, PT, RZ, UR5, PT, P0 ;  /* 0x00000005ff007c0c */ /* 0x000fda000bf05300 */
[----:B------:R-:W-:Y:S05]  /*7e40*/  @!P0 BRA `(.L_x_149) ;  /* 0x00000000000c8947 */ /* 0x000fea0003800000 */
[----:B------:R2:W5:Y:S01]  /*7e50*/  LDG.E R12, desc[UR48][R4.64] ;  /* 0x00000030040c7981 */ /* 0x000562000c1e1900 */
[----:B------:R-:W-:Y:S01]  /*7e60*/  IMAD.MOV.U32 R8, RZ, RZ, 0x1 ;  /* 0x00000001ff087424 */ /* 0x000fe200078e00ff */
[----:B------:R-:W-:Y:S06]  /*7e70*/  BRA `(.L_x_148) ;  /* 0x0000000000087947 */ /* 0x000fec0003800000 */
.L_x_149:
[----:B------:R-:W3:Y:S01]  /*7e80*/  LDC R12, c[0x0][0x580] ;  /* 0x00016000ff0c7b82 */ /* 0x000ee20000000800 */
[----:B------:R-:W-:-:S07]  /*7e90*/  MOV R8, 0x1 ;  /* 0x0000000100087802 */ /* 0x000fce0000000f00 */
.L_x_148:
[----:B------:R-:W-:Y:S05]  /*7ea0*/  @!P1 BRA `(.L_x_150) ;  /* 0x0000001400409947 */ /* 0x000fea0003800000 */
[----:B-1----:R-:W1:Y:S01]  /*7eb0*/  LDC R3, c[0x0][0x8a8] ;  /* 0x00022a00ff037b82 */ /* 0x002e620000000800 */
[----:B------:R-:W-:Y:S01]  /*7ec0*/  IMAD.MOV.U32 R0, RZ, RZ, -0x1 ;  /* 0xffffffffff007424 */ /* 0x000fe200078e00ff */
[----:B------:R-:W-:Y:S01]  /*7ed0*/  ULDC UR4, c[0x0][0x900] ;  /* 0x0002400000047ab9 */ /* 0x000fe20000000800 */
[----:B------:R-:W-:Y:S01]  /*7ee0*/  LOP3.LUT R9, R19, 0x2, RZ, 0xfc, !PT ;  /* 0x0000000213097812 */ /* 0x000fe200078efcff */
[----:B------:R-:W-:Y:S02]  /*7ef0*/  USHF.L.U32 UR21, UR38, UR4, URZ ;  /* 0x0000000426157299 */ /* 0x000fe4000800063f */
[----:B------:R-:W-:Y:S01]  /*7f00*/  SHF.L.U32 R0, R0, UR4, RZ ;  /* 0x0000000400007c19 */ /* 0x000fe200080006ff */
[----:B------:R-:W-:Y:S01]  /*7f10*/  ULDC.64 UR22, c[0x0][0x198] ;  /* 0x0000660000167ab9 */ /* 0x000fe20000000a00 */
[----:B------:R-:W-:Y:S01]  /*7f20*/  ULDC.64 UR4, c[0x0][0x588] ;  /* 0x0001620000047ab9 */ /* 0x000fe20000000a00 */
[----:B------:R-:W-:Y:S01]  /*7f30*/  ULDC.64 UR6, c[0x0][0x8f8] ;  /* 0x00023e0000067ab9 */ /* 0x000fe20000000a00 */
[----:B------:R-:W-:Y:S01]  /*7f40*/  LOP3.LUT R0, RZ, R0, RZ, 0x33, !PT ;  /* 0x00000000ff007212 */ /* 0x000fe200078e33ff */
[----:B------:R-:W-:Y:S01]  /*7f50*/  ULDC.64 UR14, c[0x0][0x590] ;  /* 0x00016400000e7ab9 */ /* 0x000fe20000000a00 */
[----:B-1----:R-:W-:-:S07]  /*7f60*/  VIADD R3, R3, 0xffffffff ;  /* 0xffffffff03037836 */ /* 0x002fce0000000000 */
.L_x_206:
[----:B------:R-:W-:Y:S02]  /*7f70*/  ISETP.NE.U32.AND P0, PT, RZ, UR14, PT ;  /* 0x0000000eff007c0c */ /* 0x000fe4000bf05070 */
[----:B------:R-:W-:Y:S02]  /*7f80*/  R2UR UR43, R7 ;  /* 0x00000000072b72ca */ /* 0x000fe400000e0000 */
[----:B------:R-:W-:Y:S02]  /*7f90*/  R2UR UR42, R6 ;  /* 0x00000000062a72ca */ /* 0x000fe400000e0000 */
[----:B------:R-:W-:-:S09]  /*7fa0*/  ISETP.NE.AND.EX P0, PT, RZ, UR15, PT, P0 ;  /* 0x0000000fff007c0c */ /* 0x000fd2000bf05300 */
[----:B------:R-:W-:Y:S02]  /*7fb0*/  USHF.L.U32 UR43, UR43, 0x7, URZ ;  /* 0x000000072b2b7899 */ /* 0x000fe4000800063f */
[----:B------:R-:W-:Y:S02]  /*7fc0*/  USHF.L.U32 UR42, UR42, 0x8, URZ ;  /* 0x000000082a2a7899 */ /* 0x000fe4000800063f */
[----:B---34-:R-:W-:Y:S10]  /*7fd0*/  @!P0 BRA `(.L_x_151) ;  /* 0x00000000002c8947 */ /* 0x018ff40003800000 */
[----:B------:R-:W-:-:S04]  /*7fe0*/  ISETP.NE.U32.AND P1, PT, RZ, UR4, PT ;  /* 0x00000004ff007c0c */ /* 0x000fc8000bf25070 */
[----:B------:R-:W-:-:S13]  /*7ff0*/  ISETP.NE.AND.EX P1, PT, RZ, UR5, PT, P1 ;  /* 0x00000005ff007c0c */ /* 0x000fda000bf25310 */
[----:B------:R-:W-:Y:S05]  /*8000*/  @!P1 BRA `(.L_x_152) ;  /* 0x0000000000189947 */ /* 0x000fea0003800000 */
[----:B--2---:R-:W1:Y:S01]  /*8010*/  LDC.64 R4, c[0x0][0x588] ;  /* 0x00016200ff047b82 */ /* 0x004e620000000a00 */
[----:B------:R-:W-:-:S04]  /*8020*/  IMAD R7, R13, UR14, RZ ;  /* 0x0000000e0d077c24 */ /* 0x000fc8000f8e02ff */
[----:B-1----:R-:W-:-:S05]  /*8030*/  IMAD.WIDE R4, R7, 0x4, R4 ;  /* 0x0000000407047825 */ /* 0x002fca00078e0204 */
[----:B---3-5:R4:W5:Y:S01]  /*8040*/  LDG.E R12, desc[UR48][R4.64] ;  /* 0x00000030040c7981 */ /* 0x028962000c1e1900 */
[----:B------:R-:W-:Y:S01]  /*8050*/  MOV R8, 0x1 ;  /* 0x0000000100087802 */ /* 0x000fe20000000f00 */
[----:B------:R-:W-:Y:S06]  /*8060*/  BRA `(.L_x_151) ;  /* 0x0000000000087947 */ /* 0x000fec0003800000 */
.L_x_152:
[----:B---3-5:R-:W1:Y:S01]  /*8070*/  LDC R12, c[0x0][0x580] ;  /* 0x00016000ff0c7b82 */ /* 0x028e620000000800 */
[----:B------:R-:W-:-:S07]  /*8080*/  IMAD.MOV.U32 R8, RZ, RZ, 0x1 ;  /* 0x00000001ff087424 */ /* 0x000fce00078e00ff */
.L_x_151:
[----:B------:R-:W-:Y:S05]  /*8090*/  @!P0 BRA `(.L_x_153) ;  /* 0x00000000001c8947 */ /* 0x000fea0003800000 */
[----:B------:R-:W-:-:S13]  /*80a0*/  LOP3.LUT P2, RZ, R8, 0xff, RZ, 0xc0, !PT ;  /* 0x000000ff08ff7812 */ /* 0x000fda000784c0ff */
[----:B--2-4-:R-:W2:Y:S02]  /*80b0*/  @!P2 LDC.64 R4, c[0x0][0x588] ;  /* 0x00016200ff04ab82 */ /* 0x014ea40000000a00 */
[----:B--2---:R-:W-:-:S04]  /*80c0*/  @!P2 ISETP.NE.U32.AND P0, PT, R4, RZ, PT ;  /* 0x000000ff0400a20c */ /* 0x004fc80003f05070 */
[----:B------:R-:W-:Y:S02]  /*80d0*/  @!P2 ISETP.NE.AND.EX P1, PT, R5, RZ, PT, P0 ;  /* 0x000000ff0500a20c */ /* 0x000fe40003f25300 */
[----:B-1-3-5:R-:W-:Y:S02]  /*80e0*/  @P2 FSETP.EQ.AND P0, PT, R12, RZ, PT ;  /* 0x000000ff0c00220b */ /* 0x02afe40003f02000 */
[----:B------:R-:W-:Y:S01]  /*80f0*/  @!P2 PLOP3.LUT P0, PT, P1, PT, PT, 0x8, 0x0 ;  /* 0x000000000000a81c */ /* 0x000fe20000f0e170 */
[----:B------:R-:W-:-:S12]  /*8100*/  BRA `(.L_x_154) ;  /* 0x0000000000047947 */ /* 0x000fd80003800000 */
.L_x_153:
[----:B-1-3-5:R-:W-:-:S13]  /*8110*/  FSETP.EQ.AND P0, PT, R12, RZ, PT ;  /* 0x000000ff0c00720b */ /* 0x02afda0003f02000 */
.L_x_154:
[----:B------:R-:W-:Y:S02]  /*8120*/  ISETP.NE.AND P2, PT, R9, 0x3, PT ;  /* 0x000000030900780c */ /* 0x000fe40003f45270 */
[----:B------:R-:W-:-:S04]  /*8130*/  ELECT P1, URZ, PT ;  /* 0x00000000003f782f */ /* 0x000fc80003820000 */
[----:B------:R-:W-:-:S07]  /*8140*/  PLOP3.LUT P0, PT, P1, P0, PT, 0x20, 0x0 ;  /* 0x000000000000781c */ /* 0x000fce0000f00470 */
[----:B------:R-:W-:Y:S06]  /*8150*/  @!P2 BRA `(.L_x_155) ;  /* 0x000000000004a947 */ /* 0x000fec0003800000 */
[----:B------:R-:W-:Y:S01]  /*8160*/  BPT.TRAP 0x1 ;  /* 0x000000040000795c */ /* 0x000fe20000300000 */
.L_x_155:
[----:B------:R-:W1:Y:S01]  /*8170*/  S2UR UR37, SR_CgaCtaId ;  /* 0x00000000002579c3 */ /* 0x000e620000008800 */
[----:B------:R-:W-:Y:S01]  /*8180*/  UMOV UR13, 0x400 ;  /* 0x00000400000d7882 */ /* 0x000fe20000000000 */
[----:B--2-4-:R-:W-:-:S05]  /*8190*/  IMAD.MOV.U32 R4, RZ, RZ, 0x1 ;  /* 0x00000001ff047424 */ /* 0x014fca00078e00ff */
[----:B------:R-:W-:Y:S01]  /*81a0*/  SHF.L.U32 R4, R4, 0x1f, RZ ;  /* 0x0000001f04047819 */ /* 0x000fe200000006ff */
[----:B-1----:R-:W-:-:S09]  /*81b0*/  ULEA UR13, UR37, UR13, 0x18 ;  /* 0x0000000d250d7291 */ /* 0x002fd2000f8ec03f */
[----:B------:R-:W1:Y:S02]  /*81c0*/  SYNCS.PHASECHK.TRANS64.TRYWAIT P1, [UR13+0x60], R4 ;  /* 0x00006004ff0075a7 */ /* 0x000e64000802014d */
[----:B-1----:R-:W-:Y:S05]  /*81d0*/  @!P1 BRA `(.L_x_156) ;  /* 0x0000002400bc9947 */ /* 0x002fea0003800000 */
.L_x_242:
[----:B------:R-:W-:Y:S04]  /*81e0*/  BSSY B0, `(.L_x_157) ;  /* 0x000000e000007945 */ /* 0x000fe80003800000 */
[----:B------:R-:W-:Y:S05]  /*81f0*/  @!P0 BRA `(.L_x_158) ;  /* 0x0000000000308947 */ /* 0x000fea0003800000 */
[----:B------:R-:W-:Y:S01]  /*8200*/  R2UR UR44, R13 ;  /* 0x000000000d2c72ca */ /* 0x000fe200000e0000 */
[----:B------:R-:W-:Y:S02]  /*8210*/  UIADD3 UR8, UP0, UR22, 0x3f0, URZ ;  /* 0x000003f016087890 */ /* 0x000fe4000ff1e03f */
[----:B------:R-:W-:Y:S02]  /*8220*/  UIADD3 UR40, UR13, 0x200, URZ ;  /* 0x000002000d287890 */ /* 0x000fe4000fffe03f */
[----:B------:R-:W-:Y:S02]  /*8230*/  UIADD3 UR41, UR13, 0x40, URZ ;  /* 0x000000400d297890 */ /* 0x000fe4000fffe03f */
[----:B------:R-:W-:Y:S01]  /*8240*/  UIADD3.X UR9, URZ, UR23, URZ, UP0, !UPT ;  /* 0x000000173f097290 */ /* 0x000fe200087fe43f */
[----:B------:R-:W-:Y:S01]  /*8250*/  UMOV UR10, 0x0 ;  /* 0x00000000000a7882 */ /* 0x000fe20000000000 */
[----:B------:R-:W-:-:S07]  /*8260*/  UMOV UR11, 0x10000000 ;  /* 0x10000000000b7882 */ /* 0x000fce0000000000 */
[----:B------:R2:W-:Y:S02]  /*8270*/  UTMALDG.3D [UR40], [UR8], desc[UR10] ;  /* 0x00000a28080075b4 */ /* 0x0005e40008011000 */
[----:B--2---:R-:W-:Y:S05]  /*8280*/  @!P2 BRA `(.L_x_159) ;  /* 0x000000000004a947 */ /* 0x004fea0003800000 */
[----:B------:R-:W-:Y:S01]  /*8290*/  BPT.TRAP 0x1 ;  /* 0x000000040000795c */ /* 0x000fe20000300000 */
.L_x_159:
[----:B-1----:R-:W1:Y:S02]  /*82a0*/  LDC R5, c[0x0][0x800] ;  /* 0x00020000ff057b82 */ /* 0x002e640000000800 */
[----:B-1----:R2:W-:Y:S02]  /*82b0*/  SYNCS.ARRIVE.TRANS64.RED.A0TR RZ, [UR13+0x40], R5 ;  /* 0x00004005ffff79a7 */ /* 0x0025e4000830040d */
.L_x_158:
[----:B------:R-:W-:Y:S05]  /*82c0*/  BSYNC B0 ;  /* 0x0000000000007941 */ /* 0x000fea0003800000 */
.L_x_157:
[----:B------:R-:W-:Y:S05]  /*82d0*/  @!P2 BRA `(.L_x_160) ;  /* 0x000000000004a947 */ /* 0x000fea0003800000 */
[----:B------:R-:W-:Y:S01]  /*82e0*/  BPT.TRAP 0x1 ;  /* 0x000000040000795c */ /* 0x000fe20000300000 */
.L_x_160:
[----:B------:R-:W-:-:S04]  /*82f0*/  UIADD3 UR33, UR13, 0x40, URZ ;  /* 0x000000400d217890 */ /* 0x000fc8000fffe03f */
[----:B------:R-:W-:-:S09]  /*8300*/  UPRMT UR16, UR37, 0x654, UR33 ;  /* 0x0000065425107896 */ /* 0x000fd20008000021 */
[----:B------:R-:W-:Y:S01]  /*8310*/  SYNCS.ARRIVE.TRANS64.RED.A1T0 RZ, [UR16], RZ ;  /* 0x000000ffffff79a7 */ /* 0x000fe20008100410 */
[----:B------:R-:W-:Y:S05]  /*8320*/  @!P2 BRA `(.L_x_161) ;  /* 0x000000000004a947 */ /* 0x000fea0003800000 */
[----:B------:R-:W-:Y:S01]  /*8330*/  BPT.TRAP 0x1 ;  /* 0x000000040000795c */ /* 0x000fe20000300000 */
.L_x_161:
[----:B------:R-:W3:Y:S02]  /*8340*/  SYNCS.PHASECHK.TRANS64.TRYWAIT P1, [UR13+0x68], R4 ;  /* 0x00006804ff0075a7 */ /* 0x000ee4000802014d */
[----:B---3--:R-:W-:Y:S05]  /*8350*/  @!P1 BRA `(.L_x_162) ;  /* 0x0000002400749947 */ /* 0x008fea0003800000 */
.L_x_243:
[----:B------:R-:W-:Y:S04]  /*8360*/  BSSY B0, `(.L_x_163) ;  /* 0x0000010000007945 */ /* 0x000fe80003800000 */
[----:B------:R-:W-:Y:S05]  /*8370*/  @!P0 BRA `(.L_x_164) ;  /* 0x0000000000388947 */ /* 0x000fea0003800000 */
[----:B------:R-:W-:Y:S01]  /*8380*/  UIADD3 UR18, UP0, UR22, 0x3f0, URZ ;  /* 0x000003f016127890 */ /* 0x000fe2000ff1e03f */
[----:B------:R-:W-:Y:S01]  /*8390*/  R2UR UR12, R13 ;  /* 0x000000000d0c72ca */ /* 0x000fe200000e0000 */
[----:B------:R-:W-:Y:S02]  /*83a0*/  UIADD3 UR10, UR42, 0x20, URZ ;  /* 0x000000202a0a7890 */ /* 0x000fe4000fffe03f */
[----:B------:R-:W-:Y:S02]  /*83b0*/  UIADD3 UR8, UR13, 0x2200, URZ ;  /* 0x000022000d087890 */ /* 0x000fe4000fffe03f */
[----:B------:R-:W-:Y:S02]  /*83c0*/  UIADD3 UR9, UR13, 0x48, URZ ;  /* 0x000000480d097890 */ /* 0x000fe4000fffe03f */
[----:B------:R-:W-:Y:S01]  /*83d0*/  UIADD3.X UR19, URZ, UR23, URZ, UP0, !UPT ;  /* 0x000000173f137290 */ /* 0x000fe200087fe43f */
[----:B------:R-:W-:Y:S01]  /*83e0*/  UMOV UR24, 0x0 ;  /* 0x0000000000187882 */ /* 0x000fe20000000000 */
[----:B------:R-:W-:Y:S01]  /*83f0*/  UMOV UR25, 0x10000000 ;  /* 0x1000000000197882 */ /* 0x000fe20000000000 */
[----:B------:R-:W-:-:S06]  /*8400*/  UMOV UR11, UR43 ;  /* 0x0000002b000b7c82 */ /* 0x000fcc0008000000 */
[----:B------:R3:W-:Y:S02]  /*8410*/  UTMALDG.3D [UR8], [UR18], desc[UR24] ;  /* 0x00001808120075b4 */ /* 0x0007e40008011000 */
[----:B---3--:R-:W-:Y:S05]  /*8420*/  @!P2 BRA `(.L_x_165) ;  /* 0x000000000004a947 */ /* 0x008fea0003800000 */
[----:B------:R-:W-:Y:S01]  /*8430*/  BPT.TRAP 0x1 ;  /* 0x000000040000795c */ /* 0x000fe20000300000 */
.L_x_165:
[----:B-12---:R-:W1:Y:S02]  /*8440*/  LDC R5, c[0x0][0x800] ;  /* 0x00020000ff057b82 */ /* 0x006e640000000800 */
[----:B-1----:R3:W-:Y:S02]  /*8450*/  SYNCS.ARRIVE.TRANS64.RED.A0TR RZ, [UR13+0x48], R5 ;  /* 0x00004805ffff79a7 */ /* 0x0027e4000830040d */
.L_x_164:
[----:B------:R-:W-:Y:S05]  /*8460*/  BSYNC B0 ;  /* 0x0000000000007941 */ /* 0x000fea0003800000 */
.L_x_163:
[----:B------:R-:W-:Y:S05]  /*8470*/  @!P2 BRA `(.L_x_166) ;  /* 0x000000000004a947 */ /* 0x000fea0003800000 */
[----:B------:R-:W-:Y:S01]  /*8480*/  BPT.TRAP 0x1 ;  /* 0x000000040000795c */ /* 0x000fe20000300000 */
.L_x_166:
[----:B------:R-:W-:-:S04]  /*8490*/  UIADD3 UR25, UR13, 0x48, URZ ;  /* 0x000000480d197890 */ /* 0x000fc8000fffe03f */
[----:B------:R-:W-:-:S09]  /*84a0*/  UPRMT UR18, UR37, 0x654, UR25 ;  /* 0x0000065425127896 */ /* 0x000fd20008000019 */
[----:B------:R-:W-:Y:S01]  /*84b0*/  SYNCS.ARRIVE.TRANS64.RED.A1T0 RZ, [UR18], RZ ;  /* 0x000000ffffff79a7 */ /* 0x000fe20008100412 */
[----:B------:R-:W-:Y:S05]  /*84c0*/  @!P2 BRA `(.L_x_167) ;  /* 0x000000000004a947 */ /* 0x000fea0003800000 */
[----:B------:R-:W-:Y:S01]  /*84d0*/  BPT.TRAP 0x1 ;  /* 0x000000040000795c */ /* 0x000fe20000300000 */
.L_x_167:
[----:B------:R-:W4:Y:S02]  /*84e0*/  SYNCS.PHASECHK.TRANS64.TRYWAIT P1, [UR13+0x70], R4 ;  /* 0x00007004ff0075a7 */ /* 0x000f24000802014d */
[----:B----4-:R-:W-:Y:S05]  /*84f0*/  @!P1 BRA `(.L_x_168) ;  /* 0x0000002400249947 */ /* 0x010fea0003800000 */
.L_x_244:
        /* <DEDUP_REMOVED lines=12> */
[----:B----4-:R-:W-:Y:S05]  /*85c0*/  @!P2 BRA `(.L_x_171) ;  /* 0x000000000004a947 */ /* 0x010fea0003800000 */
[----:B------:R-:W-:Y:S01]  /*85d0*/  BPT.TRAP 0x1 ;  /* 0x000000040000795c */ /* 0x000fe20000300000 */
.L_x_171:
[----:B-123--:R-:W1:Y:S02]  /*85e0*/  LDC R5, c[0x0][0x800] ;  /* 0x00020000ff057b82 */ /* 0x00ee640000000800 */
[----:B-1----:R4:W-:Y:S02]  /*85f0*/  SYNCS.ARRIVE.TRANS64.RED.A0TR RZ, [UR13+0x50], R5 ;  /* 0x00005005ffff79a7 */ /* 0x0029e4000830040d */
.L_x_170:
[----:B------:R-:W-:Y:S05]  /*8600*/  BSYNC B0 ;  /* 0x0000000000007941 */ /* 0x000fea0003800000 */
.L_x_169:
[----:B------:R-:W-:Y:S05]  /*8610*/  @!P2 BRA `(.L_x_172) ;  /* 0x000000000004a947 */ /* 0x000fea0003800000 */
[----:B------:R-:W-:Y:S01]  /*8620*/  BPT.TRAP 0x1 ;  /* 0x000000040000795c */ /* 0x000fe20000300000 */
.L_x_172:
[----:B------:R-:W-:-:S04]  /*8630*/  UIADD3 UR17, UR13, 0x50, URZ ;  /* 0x000000500d117890 */ /* 0x000fc8000fffe03f */
[----:B------:R-:W-:-:S09]  /*8640*/  UPRMT UR29, UR37, 0x654, UR17 ;  /* 0x00000654251d7896 */ /* 0x000fd20008000011 */
[----:B------:R-:W-:Y:S01]  /*8650*/  SYNCS.ARRIVE.TRANS64.RED.A1T0 RZ, [UR29], RZ ;  /* 0x000000ffffff79a7 */ /* 0x000fe2000810041d */
[----:B------:R-:W-:Y:S05]  /*8660*/  @!P2 BRA `(.L_x_173) ;  /* 0x000000000004a947 */ /* 0x000fea0003800000 */
[----:B------:R-:W-:Y:S01]  /*8670*/  BPT.TRAP 0x1 ;  /* 0x000000040000795c */ /* 0x000fe20000300000 */
.L_x_173:
[----:B------:R-:W5:Y:S02]  /*8680*/  SYNCS.PHASECHK.TRANS64.TRYWAIT P1, [UR13+0x78], R4 ;  /* 0x00007804ff0075a7 */ /* 0x000f64000802014d */
[----:B-----5:R-:W-:Y:S05]  /*8690*/  @!P1 BRA `(.L_x_174) ;  /* 0x0000002000d49947 */ /* 0x020fea0003800000 */
.L_x_245:
        /* <DEDUP_REMOVED lines=12> */
[----:B-1----:R-:W-:Y:S05]  /*8760*/  @!P2 BRA `(.L_x_177) ;  /* 0x000000000004a947 */ /* 0x002fea0003800000 */
[----:B------:R-:W-:Y:S01]  /*8770*/  BPT.TRAP 0x1 ;  /* 0x000000040000795c */ /* 0x000fe20000300000 */
.L_x_177:
[----:B------:R-:W1:Y:S02]  /*8780*/  LDC R4, c[0x0][0x800] ;  /* 0x00020000ff047b82 */ /* 0x000e640000000800 */
[----:B-1----:R1:W-:Y:S02]  /*8790*/  SYNCS.ARRIVE.TRANS64.RED.A0TR RZ, [UR13+0x58], R4 ;  /* 0x00005804ffff79a7 */ /* 0x0023e4000830040d */
.L_x_176:
[----:B------:R-:W-:Y:S05]  /*87a0*/  BSYNC B0 ;  /* 0x0000000000007941 */ /* 0x000fea0003800000 */
.L_x_175:
[----:B------:R-:W-:Y:S05]  /*87b0*/  @!P2 BRA `(.L_x_178) ;  /* 0x000000000004a947 */ /* 0x000fea0003800000 */
[----:B------:R-:W-:Y:S01]  /*87c0*/  BPT.TRAP 0x1 ;  /* 0x000000040000795c */ /* 0x000fe20000300000 */
.L_x_178:
[----:B------:R-:W-:-:S04]  /*87d0*/  UIADD3 UR9, UR13, 0x58, URZ ;  /* 0x000000580d097890 */ /* 0x000fc8000fffe03f */
[----:B------:R-:W-:-:S09]  /*87e0*/  UPRMT UR30, UR37, 0x654, UR9 ;  /* 0x00000654251e7896 */ /* 0x000fd20008000009 */
[----:B------:R-:W-:Y:S01]  /*87f0*/  SYNCS.ARRIVE.TRANS64.RED.A1T0 RZ, [UR30], RZ ;  /* 0x000000ffffff79a7 */ /* 0x000fe2000810041e */
[----:B------:R-:W-:Y:S05]  /*8800*/  @!P2 BRA `(.L_x_179) ;  /* 0x000000000004a947 */ /* 0x000fea0003800000 */
[----:B------:R-:W-:Y:S01]  /*8810*/  BPT.TRAP 0x1 ;  /* 0x000000040000795c */ /* 0x000fe20000300000 */
.L_x_179:
[----:B-1----:R-:W-:-:S04]  /*8820*/  SHF.L.U32 R4, RZ, 0x1f, RZ ;  /* 0x0000001fff047819 */ /* 0x002fc800000006ff */
[----:B------:R-:W1:Y:S02]  /*8830*/  SYNCS.PHASECHK.TRANS64.TRYWAIT P1, [UR13+0x60], R4 ;  /* 0x00006004ff0075a7 */ /* 0x000e64000802014d */
[----:B-1----:R-:W-:Y:S05]  /*8840*/  @!P1 BRA `(.L_x_180) ;  /* 0x0000002000809947 */ /* 0x002fea0003800000 */
.L_x_246:
        /* <DEDUP_REMOVED lines=13> */
.L_x_183:
[----:B--234-:R-:W1:Y:S02]  /*8920*/  LDC R5, c[0x0][0x800] ;  /* 0x00020000ff057b82 */ /* 0x01ce640000000800 */
[----:B-1----:R1:W-:Y:S02]  /*8930*/  SYNCS.ARRIVE.TRANS64.RED.A0TR RZ, [UR13+0x40], R5 ;  /* 0x00004005ffff79a7 */ /* 0x0023e4000830040d */
.L_x_182:
[----:B------:R-:W-:Y:S05]  /*8940*/  BSYNC B0 ;  /* 0x0000000000007941 */ /* 0x000fea0003800000 */
.L_x_181:
[----:B------:R-:W-:Y:S05]  /*8950*/  @!P2 BRA `(.L_x_184) ;  /* 0x000000000004a947 */ /* 0x000fea0003800000 */
[----:B------:R-:W-:Y:S01]  /*8960*/  BPT.TRAP 0x1 ;  /* 0x000000040000795c */ /* 0x000fe20000300000 */
.L_x_184:
[----:B------:R-:W-:Y:S01]  /*8970*/  SYNCS.ARRIVE.TRANS64.RED.A1T0 RZ, [UR16], RZ ;  /* 0x000000ffffff79a7 */ /* 0x000fe20008100410 */
[----:B------:R-:W-:Y:S05]  /*8980*/  @!P2 BRA `(.L_x_185) ;  /* 0x000000000004a947 */ /* 0x000fea0003800000 */
[----:B------:R-:W-:Y:S01]  /*8990*/  BPT.TRAP 0x1 ;  /* 0x000000040000795c */ /* 0x000fe20000300000 */
.L_x_185:
[----:B------:R-:W5:Y:S02]  /*89a0*/  SYNCS.PHASECHK.TRANS64.TRYWAIT P1, [UR13+0x68], R4 ;  /* 0x00006804ff0075a7 */ /* 0x000f64000802014d */
[----:B-----5:R-:W-:Y:S05]  /*89b0*/  @!P1 BRA `(.L_x_186) ;  /* 0x00000020003c9947 */ /* 0x020fea0003800000 */
.L_x_247:
        /* <DEDUP_REMOVED lines=13> */
.L_x_189:
[----:B--234-:R-:W1:Y:S02]  /*8a90*/  LDC R5, c[0x0][0x800] ;  /* 0x00020000ff057b82 */ /* 0x01ce640000000800 */
[----:B-1----:R1:W-:Y:S02]  /*8aa0*/  SYNCS.ARRIVE.TRANS64.RED.A0TR RZ, [UR13+0x48], R5 ;  /* 0x00004805ffff79a7 */ /* 0x0023e4000830040d */
.L_x_188:
[----:B------:R-:W-:Y:S05]  /*8ab0*/  BSYNC B0 ;  /* 0x0000000000007941 */ /* 0x000fea0003800000 */
.L_x_187:
[----:B------:R-:W-:Y:S05]  /*8ac0*/  @!P2 BRA `(.L_x_190) ;  /* 0x000000000004a947 */ /* 0x000fea0003800000 */
[----:B------:R-:W-:Y:S01]  /*8ad0*/  BPT.TRAP 0x1 ;  /* 0x000000040000795c */ /* 0x000fe20000300000 */
.L_x_190:
[----:B------:R-:W-:Y:S01]  /*8ae0*/  SYNCS.ARRIVE.TRANS64.RED.A1T0 RZ, [UR18], RZ ;  /* 0x000000ffffff79a7 */ /* 0x000fe20008100412 */
[----:B------:R-:W-:Y:S05]  /*8af0*/  @!P2 BRA `(.L_x_191) ;  /* 0x000000000004a947 */ /* 0x000fea0003800000 */
[----:B------:R-:W-:Y:S01]  /*8b00*/  BPT.TRAP 0x1 ;  /* 0x000000040000795c */ /* 0x000fe20000300000 */
.L_x_191:
[----:B------:R-:W5:Y:S02]  /*8b10*/  SYNCS.PHASECHK.TRANS64.TRYWAIT P1, [UR13+0x70], R4 ;  /* 0x00007004ff0075a7 */ /* 0x000f64000802014d */
[----:B-----5:R-:W-:Y:S05]  /*8b20*/  @!P1 BRA `(.L_x_192) ;  /* 0x0000001c00f89947 */ /* 0x020fea0003800000 */
.L_x_248:
        /* <DEDUP_REMOVED lines=13> */
.L_x_195:
[----:B--234-:R-:W1:Y:S02]  /*8c00*/  LDC R5, c[0x0][0x800] ;  /* 0x00020000ff057b82 */ /* 0x01ce640000000800 */
[----:B-1----:R1:W-:Y:S02]  /*8c10*/  SYNCS.ARRIVE.TRANS64.RED.A0TR RZ, [UR13+0x50], R5 ;  /* 0x00005005ffff79a7 */ /* 0x0023e4000830040d */
.L_x_194:
[----:B------:R-:W-:Y:S05]  /*8c20*/  BSYNC B0 ;  /* 0x0000000000007941 */ /* 0x000fea0003800000 */
.L_x_193:
[----:B------:R-:W-:Y:S05]  /*8c30*/  @!P2 BRA `(.L_x_196) ;  /* 0x000000000004a947 */ /* 0x000fea0003800000 */
[----:B------:R-:W-:Y:S01]  /*8c40*/  BPT.TRAP 0x1 ;  /* 0x000000040000795c */ /* 0x000fe20000300000 */
.L_x_196:
[----:B------:R-:W-:Y:S01]  /*8c50*/  SYNCS.ARRIVE.TRANS64.RED.A1T0 RZ, [UR29], RZ ;  /* 0x000000ffffff79a7 */ /* 0x000fe2000810041d */
[----:B------:R-:W-:Y:S05]  /*8c60*/  @!P2 BRA `(.L_x_197) ;  /* 0x000000000004a947 */ /* 0x000fea0003800000 */
[----:B------:R-:W-:Y:S01]  /*8c70*/  BPT.TRAP 0x1 ;  /* 0x000000040000795c */ /* 0x000fe20000300000 */
.L_x_197:
[----:B------:R-:W5:Y:S02]  /*8c80*/  SYNCS.PHASECHK.TRANS64.TRYWAIT P1, [UR13+0x78], R4 ;  /* 0x00007804ff0075a7 */ /* 0x000f64000802014d */
[----:B-----5:R-:W-:Y:S05]  /*8c90*/  @!P1 BRA `(.L_x_198) ;  /* 0x0000001c00b49947 */ /* 0x020fea0003800000 */
.L_x_249:
        /* <DEDUP_REMOVED lines=13> */
.L_x_201:
[----:B------:R-:W1:Y:S02]  /*8d70*/  LDC R4, c[0x0][0x800] ;  /* 0x00020000ff047b82 */ /* 0x000e640000000800 */
[----:B-1----:R1:W-:Y:S02]  /*8d80*/  SYNCS.ARRIVE.TRANS64.RED.A0TR RZ, [UR13+0x58], R4 ;  /* 0x00005804ffff79a7 */ /* 0x0023e4000830040d */
.L_x_200:
[----:B------:R-:W-:Y:S05]  /*8d90*/  BSYNC B0 ;  /* 0x0000000000007941 */ /* 0x000fea0003800000 */
.L_x_199:
[----:B------:R-:W-:Y:S05]  /*8da0*/  @!P2 BRA `(.L_x_202) ;  /* 0x000000000004a947 */ /* 0x000fea0003800000 */
[----:B------:R-:W-:Y:S01]  /*8db0*/  BPT.TRAP 0x1 ;  /* 0x000000040000795c */ /* 0x000fe20000300000 */
.L_x_202:
[----:B------:R-:W-:Y:S01]  /*8dc0*/  IADD3 R16, P0, R16, UR46, RZ ;  /* 0x0000002e10107c10 */ /* 0x000fe2000ff1e0ff */
[----:B------:R-:W-:Y:S01]  /*8dd0*/  SYNCS.ARRIVE.TRANS64.RED.A1T0 RZ, [UR30], RZ ;  /* 0x000000ffffff79a7 */ /* 0x000fe2000810041e */
[----:B-1----:R-:W-:Y:S01]  /*8de0*/  PRMT R4, RZ, 0x7610, R4 ;  /* 0x00007610ff047816 */ /* 0x002fe20000000004 */
[----:B------:R-:W-:Y:S01]  /*8df0*/  IMAD.MOV.U32 R6, RZ, RZ, -0x1 ;  /* 0xffffffffff067424 */ /* 0x000fe200078e00ff */
[----:B------:R-:W-:Y:S01]  /*8e00*/  IADD3.X R17, R17, UR39, RZ, P0, !PT ;  /* 0x0000002711117c10 */ /* 0x000fe200087fe4ff */
[----:B------:R-:W-:Y:S01]  /*8e10*/  IMAD.MOV.U32 R13, RZ, RZ, -0x1 ;  /* 0xffffffffff0d7424 */ /* 0x000fe200078e00ff */
[----:B------:R-:W-:Y:S02]  /*8e20*/  ISETP.GE.U32.AND P0, PT, R16, UR6, PT ;  /* 0x0000000610007c0c */ /* 0x000fe4000bf06070 */
[----:B------:R-:W-:Y:S02]  /*8e30*/  MOV R7, 0xffffffff ;  /* 0xffffffff00077802 */ /* 0x000fe40000000f00 */
[----:B------:R-:W-:-:S13]  /*8e40*/  ISETP.GE.U32.AND.EX P0, PT, R17, UR7, PT, P0 ;  /* 0x0000000711007c0c */ /* 0x000fda000bf06100 */
[----:B------:R-:W-:Y:S05]  /*8e50*/  @P0 BRA `(.L_x_203) ;  /* 0x00000004004c0947 */ /* 0x000fea0003800000 */
[----:B------:R-:W1:Y:S01]  /*8e60*/  S2R R25, SR_CTAID.X ;  /* 0x0000000000197919 */ /* 0x000e620000002500 */
[----:B------:R-:W5:Y:S01]  /*8e70*/  LDC.64 R14, c[0x0][0x8d0] ;  /* 0x00023400ff0e7b82 */ /* 0x000f620000000a00 */
[----:B------:R-:W-:Y:S01]  /*8e80*/  ULDC UR8, c[0x0][0x150] ;  /* 0x0000540000087ab9 */ /* 0x000fe20000000800 */
[----:B--234-:R-:W-:Y:S01]  /*8e90*/  IMAD.MOV.U32 R5, RZ, RZ, R17 ;  /* 0x000000ffff057224 */ /* 0x01cfe200078e0011 */
[----:B------:R-:W2:Y:S05]  /*8ea0*/  S2R R20, SR_CTAID.Y ;  /* 0x0000000000147919 */ /* 0x000eaa0000002600 */
[----:B------:R-:W3:Y:S08]  /*8eb0*/  LDC R18, c[0x0][0x144] ;  /* 0x00005100ff127b82 */ /* 0x000ef00000000800 */
[----:B------:R-:W4:Y:S08]  /*8ec0*/  LDC R21, c[0x0][0x148] ;  /* 0x00005200ff157b82 */ /* 0x000f300000000800 */
[----:B------:R-:W3:Y:S01]  /*8ed0*/  LDC R23, c[0x0][0x8d8] ;  /* 0x00023600ff177b82 */ /* 0x000ee20000000800 */
[----:B-----5:R-:W-:-:S04]  /*8ee0*/  ISETP.NE.U32.AND P0, PT, R14, RZ, PT ;  /* 0x000000ff0e00720c */ /* 0x020fc80003f05070 */
[----:B------:R-:W-:Y:S02]  /*8ef0*/  ISETP.NE.AND.EX P0, PT, R15, RZ, PT, P0 ;  /* 0x000000ff0f00720c */ /* 0x000fe40003f05300 */
[----:B-1----:R-:W-:Y:S01]  /*8f00*/  I2FP.F32.U32 R4, R25 ;  /* 0x0000001900047245 */ /* 0x002fe20000201000 */
[----:B------:R-:W1:Y:S04]  /*8f10*/  LDC.64 R10, c[0x0][0x8c8] ;  /* 0x00023200ff0a7b82 */ /* 0x000e680000000a00 */
[----:B------:R-:W-:Y:S01]  /*8f20*/  FMUL R6, R4, UR8 ;  /* 0x0000000804067c20 */ /* 0x000fe20008400000 */
[----:B--2---:R-:W-:Y:S01]  /*8f30*/  I2FP.F32.U32 R4, R20 ;  /* 0x0000001400047245 */ /* 0x004fe20000201000 */
[----:B------:R-:W-:Y:S02]  /*8f40*/  ULDC UR8, c[0x0][0x154] ;  /* 0x0000550000087ab9 */ /* 0x000fe40000000800 */
[----:B------:R2:W1:Y:S02]  /*8f50*/  F2I.U32.TRUNC.NTZ R24, R6 ;  /* 0x0000000600187305 */ /* 0x000464000020f000 */
[----:B------:R-:W-:Y:S01]  /*8f60*/  FMUL R22, R4, UR8 ;  /* 0x0000000804167c20 */ /* 0x000fe20008400000 */
[----:B------:R-:W-:-:S05]  /*8f70*/  MOV R4, R16 ;  /* 0x0000001000047202 */ /* 0x000fca0000000f00 */
[----:B------:R-:W1:Y:S01]  /*8f80*/  F2I.U32.TRUNC.NTZ R22, R22 ;  /* 0x0000001600167305 */ /* 0x000e62000020f000 */
[----:B--234-:R-:W-:Y:S05]  /*8f90*/  @!P0 BRA `(.L_x_204) ;  /* 0x0000000000288947 */ /* 0x01cfea0003800000 */
[----:B------:R-:W2:Y:S02]  /*8fa0*/  LDC R5, c[0x0][0x8dc] ;  /* 0x00023700ff057b82 */ /* 0x000ea40000000800 */
[----:B--2---:R-:W-:-:S05]  /*8fb0*/  IADD3 R5, P0, R16, R5, RZ ;  /* 0x0000000510057210 */ /* 0x004fca0007f1e0ff */
[----:B------:R-:W-:-:S04]  /*8fc0*/  IMAD.X R13, RZ, RZ, R17, P0 ;  /* 0x000000ffff0d7224 */ /* 0x000fc800000e0611 */
[----:B------:R-:W-:-:S04]  /*8fd0*/  IMAD.WIDE.U32 R6, R13, R14, RZ ;  /* 0x0000000e0d067225 */ /* 0x000fc800078e00ff */
[----:B------:R-:W-:-:S04]  /*8fe0*/  IMAD.WIDE.U32 R6, P0, R5, R15, R6 ;  /* 0x0000000f05067225 */ /* 0x000fc80007800006 */
[----:B------:R-:W-:-:S04]  /*8ff0*/  IMAD.WIDE.U32 R4, R5, R14, RZ ;  /* 0x0000000e05047225 */ /* 0x000fc800078e00ff */
[----:B------:R-:W-:Y:S01]  /*9000*/  IMAD.MOV.U32 R4, RZ, RZ, R7 ;  /* 0x000000ffff047224 */ /* 0x000fe200078e0007 */
[----:B------:R-:W-:Y:S02]  /*9010*/  IADD3 RZ, P1, R5, R6, RZ ;  /* 0x0000000605ff7210 */ /* 0x000fe40007f3e0ff */
[----:B------:R-:W-:-:S03]  /*9020*/  IADD3.X R5, RZ, RZ, RZ, P0, !PT ;  /* 0x000000ffff057210 */ /* 0x000fc600007fe4ff */
[----:B------:R-:W-:-:S08]  /*9030*/  IMAD.WIDE.U32.X R4, R13, R15, R4, P1 ;  /* 0x0000000f0d047225 */ /* 0x000fd000008e0404 */
.L_x_204:
[----:B------:R-:W-:Y:S01]  /*9040*/  ISETP.NE.AND P2, PT, R2, 0x1, PT ;  /* 0x000000010200780c */ /* 0x000fe20003f45270 */
[----:B-1----:R-:W-:Y:S01]  /*9050*/  IMAD.MOV R24, RZ, RZ, -R24 ;  /* 0x000000ffff187224 */ /* 0x002fe200078e0a18 */
[-C--:B------:R-:W-:Y:S01]  /*9060*/  SHF.R.U64 R13, R4, R23.reuse, R5 ;  /* 0x00000017040d7219 */ /* 0x080fe20000001205 */
[----:B------:R-:W1:Y:S01]  /*9070*/  LDC.64 R14, c[0x0][0x8e8] ;  /* 0x00023a00ff0e7b82 */ /* 0x000e620000000a00 */
[----:B------:R-:W-:Y:S01]  /*9080*/  IADD3 R22, -R22, RZ, RZ ;  /* 0x000000ff16167210 */ /* 0x000fe20007ffe1ff */
[----:B------:R-:W-:Y:S01]  /*9090*/  IMAD R18, R18, R24, R25 ;  /* 0x0000001812127224 */ /* 0x000fe200078e0219 */
[----:B------:R-:W-:Y:S02]  /*90a0*/  SHF.R.U32.HI R23, RZ, R23, R5 ;  /* 0x00000017ff177219 */ /* 0x000fe40000011605 */
[----:B------:R-:W-:-:S03]  /*90b0*/  IADD3 R25, P0, RZ, -R13, RZ ;  /* 0x8000000dff197210 */ /* 0x000fc60007f1e0ff */
[----:B------:R-:W2:Y:S02]  /*90c0*/  LDC R7, c[0x0][0x8c0] ;  /* 0x00023000ff077b82 */ /* 0x000ea40000000800 */
[----:B------:R-:W-:Y:S02]  /*90d0*/  @P2 IMAD R18, R21, R22, R20 ;  /* 0x0000001615122224 */ /* 0x000fe400078e0214 */
[----:B------:R-:W-:Y:S02]  /*90e0*/  IMAD.X R23, RZ, RZ, ~R23, P0 ;  /* 0x000000ffff177224 */ /* 0x000fe400000e0e17 */
[-C--:B------:R-:W-:Y:S02]  /*90f0*/  IMAD.WIDE.U32 R4, R25, R10.reuse, R16 ;  /* 0x0000000a19047225 */ /* 0x080fe400078e0010 */
[----:B------:R-:W3:Y:S02]  /*9100*/  LDC R22, c[0x0][0x8b0] ;  /* 0x00022c00ff167b82 */ /* 0x000ee40000000800 */
[----:B------:R-:W-:-:S04]  /*9110*/  IMAD R6, R23, R10, RZ ;  /* 0x0000000a17067224 */ /* 0x000fc800078e02ff */
[----:B------:R-:W-:Y:S02]  /*9120*/  IMAD R11, R25, R11, R6 ;  /* 0x0000000b190b7224 */ /* 0x000fe400078e0206 */
[----:B------:R-:W4:Y:S01]  /*9130*/  LDC R27, c[0x0][0x900] ;  /* 0x00024000ff1b7b82 */ /* 0x000f220000000800 */
[----:B-1----:R-:W-:Y:S01]  /*9140*/  ISETP.NE.U32.AND P0, PT, R14, RZ, PT ;  /* 0x000000ff0e00720c */ /* 0x002fe20003f05070 */
[----:B------:R-:W-:-:S03]  /*9150*/  IMAD.IADD R6, R5, 0x1, R11 ;  /* 0x0000000105067824 */ /* 0x000fc600078e020b */
[----:B------:R-:W-:-:S03]  /*9160*/  ISETP.NE.AND.EX P0, PT, R15, RZ, PT, P0 ;  /* 0x000000ff0f00720c */ /* 0x000fc60003f05300 */
[----:B------:R-:W1:Y:S01]  /*9170*/  LDC R23, c[0x0][0x8f0] ;  /* 0x00023c00ff177b82 */ /* 0x000e620000000800 */
[-CC-:B--2---:R-:W-:Y:S02]  /*9180*/  SHF.R.U64 R20, R4, R7.reuse, R6.reuse ;  /* 0x0000000704147219 */ /* 0x184fe40000001206 */
[----:B------:R-:W-:-:S05]  /*9190*/  SHF.R.U32.HI R7, RZ, R7, R6 ;  /* 0x00000007ff077219 */ /* 0x000fca0000011606 */
[----:B------:R-:W2:Y:S01]  /*91a0*/  LDC R11, c[0x0][0x8e0] ;  /* 0x00023800ff0b7b82 */ /* 0x000ea20000000800 */
[-CC-:B---3--:R-:W-:Y:S02]  /*91b0*/  SHF.R.U64 R25, R20, R22.reuse, R7.reuse ;  /* 0x0000001614197219 */ /* 0x188fe40000001207 */
[----:B------:R-:W-:-:S05]  /*91c0*/  SHF.R.U32.HI R4, RZ, R22, R7 ;  /* 0x00000016ff047219 */ /* 0x000fca0000011607 */
[----:B------:R-:W3:Y:S01]  /*91d0*/  LDC R21, c[0x0][0x8b8] ;  /* 0x00022e00ff157b82 */ /* 0x000ee20000000800 */
[-CC-:B----4-:R-:W-:Y:S02]  /*91e0*/  SHF.R.U64 R22, R25, R27.reuse, R4.reuse ;  /* 0x0000001b19167219 */ /* 0x190fe40000001204 */
[----:B------:R-:W-:Y:S02]  /*91f0*/  SHF.R.U32.HI R27, RZ, R27, R4 ;  /* 0x0000001bff1b7219 */ /* 0x000fe40000011604 */
[----:B------:R-:W-:-:S03]  /*9200*/  MOV R4, R22 ;  /* 0x0000001600047202 */ /* 0x000fc60000000f00 */
[----:B------:R-:W4:Y:S01]  /*9210*/  LDC R10, c[0x0][0x8a8] ;  /* 0x00022a00ff0a7b82 */ /* 0x000f220000000800 */
[----:B------:R-:W-:Y:S01]  /*9220*/  IMAD.MOV.U32 R5, RZ, RZ, R27 ;  /* 0x000000ffff057224 */ /* 0x000fe200078e001b */
[----:B------:R-:W-:Y:S06]  /*9230*/  @!P0 BRA `(.L_x_205) ;  /* 0x0000000000288947 */ /* 0x000fec0003800000 */
[----:B------:R-:W5:Y:S02]  /*9240*/  LDC R5, c[0x0][0x8f4] ;  /* 0x00023d00ff057b82 */ /* 0x000f640000000800 */
[----:B-----5:R-:W-:-:S05]  /*9250*/  IADD3 R5, P0, R22, R5, RZ ;  /* 0x0000000516057210 */ /* 0x020fca0007f1e0ff */
        /* <DEDUP_REMOVED lines=8> */
.L_x_205:
[----:B-1----:R-:W-:Y:S02]  /*92e0*/  SHF.R.U64 R4, R4, R23, R5 ;  /* 0x0000001704047219 */ /* 0x002fe40000001205 */
[----:B------:R-:W-:Y:S02]  /*92f0*/  LOP3.LUT R25, R25, R0, RZ, 0xc0, !PT ;  /* 0x0000000019197212 */ /* 0x000fe400078ec0ff */
[----:B------:R-:W-:Y:S01]  /*9300*/  LOP3.LUT R20, R20, R3, RZ, 0xc0, !PT ;  /* 0x0000000314147212 */ /* 0x000fe200078ec0ff */
[----:B------:R-:W-:Y:S02]  /*9310*/  IMAD.MOV R5, RZ, RZ, -R4 ;  /* 0x000000ffff057224 */ /* 0x000fe400078e0a04 */
[----:B------:R-:W-:Y:S01]  /*9320*/  IMAD R25, R4, UR21, R25 ;  /* 0x0000001504197c24 */ /* 0x000fe2000f8e0219 */
[----:B------:R-:W-:Y:S01]  /*9330*/  MOV R4, 0x1 ;  /* 0x0000000100047802 */ /* 0x000fe20000000f00 */
[----:B--2---:R-:W-:Y:S02]  /*9340*/  IMAD R11, R5, R11, R22 ;  /* 0x0000000b050b7224 */ /* 0x004fe400078e0216 */
[----:B---3--:R-:W-:-:S02]  /*9350*/  IMAD R18, R25, R21, R18 ;  /* 0x0000001519127224 */ /* 0x008fc400078e0212 */
[----:B----4-:R-:W-:-:S05]  /*9360*/  IMAD R11, R11, R10, R20 ;  /* 0x0000000a0b0b7224 */ /* 0x010fca00078e0214 */
[----:B------:R-:W-:Y:S02]  /*9370*/  SEL R6, R11, R18, !P2 ;  /* 0x000000120b067207 */ /* 0x000fe40005000000 */
[----:B------:R-:W-:-:S07]  /*9380*/  SEL R7, R18, R11, !P2 ;  /* 0x0000000b12077207 */ /* 0x000fce0005000000 */
.L_x_203:
[----:B------:R-:W-:-:S13]  /*9390*/  LOP3.LUT P0, RZ, R4, 0xff, RZ, 0xc0, !PT ;  /* 0x000000ff04ff7812 */ /* 0x000fda000780c0ff */
[----:B------:R-:W-:Y:S05]  /*93a0*/  @P0 BRA `(.L_x_206) ;  /* 0xffffffe800f00947 */ /* 0x000fea000383ffff */
.L_x_150:
[----:B------:R-:W-:-:S13]  /*93b0*/  ELECT P0, URZ, PT ;  /* 0x00000000003f782f */ /* 0x000fda0003800000 */
[----:B------:R-:W-:Y:S05]  /*93c0*/  @!P0 BRA `(.L_x_9) ;  /* 0x0000001000508947 */ /* 0x000fea0003800000 */
[----:B------:R-:W-:-:S04]  /*93d0*/  LOP3.LUT R19, R19, 0x2, RZ, 0xfc, !PT ;  /* 0x0000000213137812 */ /* 0x000fc800078efcff */
[----:B------:R-:W-:-:S13]  /*93e0*/  ISETP.NE.AND P1, PT, R19, 0x3, PT ;  /* 0x000000031300780c */ /* 0x000fda0003f25270 */
[----:B------:R-:W-:Y:S05]  /*93f0*/  @!P1 BRA `(.L_x_207) ;  /* 0x0000000000049947 */ /* 0x000fea0003800000 */
[----:B------:R-:W-:Y:S01]  /*9400*/  BPT.TRAP 0x1 ;  /* 0x000000040000795c */ /* 0x000fe20000300000 */
.L_x_207:
[----:B-1----:R-:W-:Y:S01]  /*9410*/  IMAD.U32 R3, RZ, RZ, UR37 ;  /* 0x00000025ff037e24 */ /* 0x002fe2000f8e00ff */
[----:B------:R-:W-:Y:S01]  /*9420*/  MOV R0, 0x400 ;  /* 0x0000040000007802 */ /* 0x000fe20000000f00 */
[----:B------:R-:W-:-:S03]  /*9430*/  IMAD.MOV.U32 R2, RZ, RZ, 0x1 ;  /* 0x00000001ff027424 */ /* 0x000fc600078e00ff */
[----:B------:R-:W-:Y:S02]  /*9440*/  LEA R0, R3, R0, 0x18 ;  /* 0x0000000003007211 */ /* 0x000fe400078ec0ff */
[----:B------:R-:W-:-:S04]  /*9450*/  SHF.L.U32 R3, R2, 0x1f, RZ ;  /* 0x0000001f02037819 */ /* 0x000fc800000006ff */
[----:B------:R-:W1:Y:S02]  /*9460*/  SYNCS.PHASECHK.TRANS64.TRYWAIT P0, [R0+URZ+0x60], R3 ;  /* 0x00006003000075a7 */ /* 0x000e64000800017f */
[----:B-1----:R-:W-:Y:S05]  /*9470*/  @!P0 BRA `(.L_x_208) ;  /* 0x0000001400d48947 */ /* 0x002fea0003800000 */
.L_x_250:
[----:B------:R-:W-:Y:S05]  /*9480*/  @!P1 BRA `(.L_x_209) ;  /* 0x0000000000049947 */ /* 0x000fea0003800000 */
[----:B------:R-:W-:Y:S01]  /*9490*/  BPT.TRAP 0x1 ;  /* 0x000000040000795c */ /* 0x000fe20000300000 */
.L_x_209:
[----:B------:R-:W1:Y:S02]  /*94a0*/  SYNCS.PHASECHK.TRANS64.TRYWAIT P0, [R0+URZ+0x68], R3 ;  /* 0x00006803000075a7 */ /* 0x000e64000800017f */
[----:B-1----:R-:W-:Y:S05]  /*94b0*/  @!P0 BRA `(.L_x_210) ;  /* 0x0000001400d88947 */ /* 0x002fea0003800000 */
.L_x_251:
[----:B------:R-:W-:Y:S05]  /*94c0*/  @!P1 BRA `(.L_x_211) ;  /* 0x0000000000049947 */ /* 0x000fea0003800000 */
[----:B------:R-:W-:Y:S01]  /*94d0*/  BPT.TRAP 0x1 ;  /* 0x000000040000795c */ /* 0x000fe20000300000 */
.L_x_211:
[----:B------:R-:W1:Y:S02]  /*94e0*/  SYNCS.PHASECHK.TRANS64.TRYWAIT P0, [R0+URZ+0x70], R3 ;  /* 0x00007003000075a7 */ /* 0x000e64000800017f */
[----:B-1----:R-:W-:Y:S05]  /*94f0*/  @!P0 BRA `(.L_x_212) ;  /* 0x0000001400dc8947 */ /* 0x002fea0003800000 */
.L_x_252:
[----:B------:R-:W-:Y:S05]  /*9500*/  @!P1 BRA `(.L_x_213) ;  /* 0x0000000000049947 */ /* 0x000fea0003800000 */
[----:B------:R-:W-:Y:S01]  /*9510*/  BPT.TRAP 0x1 ;  /* 0x000000040000795c */ /* 0x000fe20000300000 */
.L_x_213:
[----:B------:R-:W-:-:S04]  /*9520*/  MOV R3, 0x1 ;  /* 0x0000000100037802 */ /* 0x000fc80000000f00 */
[----:B------:R-:W-:-:S07]  /*9530*/  SHF.L.U32 R3, R3, 0x1f, RZ ;  /* 0x0000001f03037819 */ /* 0x000fce00000006ff */
.L_x_214:
[----:B------:R1:W1:Y:S02]  /*9540*/  SYNCS.PHASECHK.TRANS64.TRYWAIT P0, [R0+URZ+0x78], R3 ;  /* 0x00007803000075a7 */ /* 0x000264000800017f */
[----:B-1----:R-:W-:Y:S05]  /*9550*/  @!P0 NANOSLEEP.SYNCS 0x989680 ;  /* 0x009896800000895d */ /* 0x002fea0003900000 */
[----:B------:R-:W1:Y:S02]  /*9560*/  @!P0 SYNCS.PHASECHK.TRANS64 P0, [R0+URZ+0x78], R3 ;  /* 0x00007803000085a7 */ /* 0x000e64000800007f */
[----:B-1----:R-:W-:Y:S05]  /*9570*/  @P0 BRA `(.L_x_9) ;  /* 0x0000000c00e40947 */ /* 0x002fea0003800000 */
[----:B------:R-:W-:Y:S05]  /*9580*/  BRA `(.L_x_214) ;  /* 0xfffffffc00ec7947 */ /* 0x000fea000383ffff */
.L_x_145:
[----:B------:R-:W-:Y:S01]  /*9590*/  LOP3.LUT P0, RZ, R11, 0xff, RZ, 0xc0, !PT ;  /* 0x000000ff0bff7812 */ /* 0x000fe2000780c0ff */
[----:B------:R-:W-:Y:S02]  /*95a0*/  IMAD.MOV.U32 R3, RZ, RZ, 0x1 ;  /* 0x00000001ff037424 */ /* 0x000fe400078e00ff */
[----:B------:R-:W-:-:S10]  /*95b0*/  IMAD.MOV.U32 R0, RZ, RZ, RZ ;  /* 0x000000ffff007224 */ /* 0x000fd400078e00ff */
[----:B------:R-:W-:Y:S05]  /*95c0*/  @!P0 BRA `(.L_x_215) ;  /* 0x0000000c001c8947 */ /* 0x000fea0003800000 */
[----:B------:R-:W1:Y:S01]  /*95d0*/  LDC R0, c[0x0][0x28c] ;  /* 0x0000a300ff007b82 */ /* 0x000e620000000800 */
[C---:B------:R-:W-:Y:S01]  /*95e0*/  LOP3.LUT P2, RZ, R18.reuse, 0x7f, RZ, 0xc0, !PT ;  /* 0x0000007f12ff7812 */ /* 0x040fe2000784c0ff */
[----:B------:R-:W-:Y:S01]  /*95f0*/  ULDC UR5, c[0x0][0x900] ;  /* 0x0002400000057ab9 */ /* 0x000fe20000000800 */
[----:B------:R-:W-:Y:S01]  /*9600*/  LOP3.LUT P0, RZ, R18, 0x1f, RZ, 0xc0, !PT ;  /* 0x0000001f12ff7812 */ /* 0x000fe2000780c0ff */
[----:B------:R-:W-:Y:S01]  /*9610*/  UMOV UR6, 0xffffffff ;  /* 0xffffffff00067882 */ /* 0x000fe20000000000 */
[----:B------:R-:W-:Y:S01]  /*9620*/  BSSY B0, `(.L_x_215) ;  /* 0x00000c1000007945 */ /* 0x000fe20003800000 */
[----:B------:R-:W-:Y:S01]  /*9630*/  USHF.L.U32 UR6, UR6, UR5, URZ ;  /* 0x0000000506067299 */ /* 0x000fe2000800063f */
[----:B------:R-:W-:Y:S01]  /*9640*/  IMAD.MOV.U32 R10, RZ, RZ, 0x1 ;  /* 0x00000001ff0a7424 */ /* 0x000fe200078e00ff */
[----:B------:R-:W-:Y:S01]  /*9650*/  LOP3.LUT R18, R22, 0x2, RZ, 0xfc, !PT ;  /* 0x0000000216127812 */ /* 0x000fe200078efcff */
[----:B------:R-:W-:Y:S01]  /*9660*/  ULDC UR4, c[0x0][0x8a8] ;  /* 0x00022a0000047ab9 */ /* 0x000fe20000000800 */
[----:B------:R-:W-:Y:S01]  /*9670*/  PLOP3.LUT P0, PT, P0, P2, PT, 0x8a, 0x0 ;  /* 0x000000000000781c */ /* 0x000fe20000705172 */
[----:B------:R-:W-:-:S02]  /*9680*/  UIADD3 UR15, UR4, -0x1, URZ ;  /* 0xffffffff040f7890 */ /* 0x000fc4000fffe03f */
[----:B------:R-:W-:Y:S02]  /*9690*/  USHF.L.U32 UR17, UR38, UR5, URZ ;  /* 0x0000000526117299 */ /* 0x000fe4000800063f */
[----:B------:R-:W-:Y:S01]  /*96a0*/  ULOP3.LUT UR16, URZ, UR6, URZ, 0x33, !UPT ;  /* 0x000000063f107292 */ /* 0x000fe2000f8e333f */
[----:B------:R-:W-:Y:S01]  /*96b0*/  ULDC.64 UR20, c[0x0][0x198] ;  /* 0x0000660000147ab9 */ /* 0x000fe20000000a00 */
[----:B-1----:R-:W-:-:S04]  /*96c0*/  IADD3 R0, R0, 0x3f, RZ ;  /* 0x0000003f00007810 */ /* 0x002fc80007ffe0ff */
[----:B------:R-:W-:-:S04]  /*96d0*/  SHF.R.S32.HI R3, RZ, 0x1f, R0 ;  /* 0x0000001fff037819 */ /* 0x000fc80000011400 */
[----:B------:R-:W-:Y:S02]  /*96e0*/  LEA.HI R3, R3, R0, RZ, 0x6 ;  /* 0x0000000003037211 */ /* 0x000fe400078f30ff */
[----:B------:R-:W-:Y:S02]  /*96f0*/  MOV R0, RZ ;  /* 0x000000ff00007202 */ /* 0x000fe40000000f00 */
[----:B------:R-:W-:Y:S01]  /*9700*/  SHF.R.S32.HI R11, RZ, 0x6, R3 ;  /* 0x00000006ff0b7819 */ /* 0x000fe20000011403 */
[----:B------:R-:W-:-:S04]  /*9710*/  IMAD.MOV.U32 R3, RZ, RZ, 0x1 ;  /* 0x00000001ff037424 */ /* 0x000fc800078e00ff */
[----:B------:R-:W-:-:S07]  /*9720*/  VIADD R12, R11, 0x1 ;  /* 0x000000010b0c7836 */ /* 0x000fce0000000000 */
.L_x_227:
[----:B------:R-:W-:-:S03]  /*9730*/  UMOV UR4, 0xffffffff ;  /* 0xffffffff00047882 */ /* 0x000fc60000000000 */
[----:B------:R-:W-:Y:S05]  /*9740*/  BRA.DIV UR4, `(.L_x_216) ;  /* 0x00000016045c7947 */ /* 0x000fea000b800000 */
[----:B------:R-:W-:-:S13]  /*9750*/  ELECT P6, URZ, PT ;  /* 0x00000000003f782f */ /* 0x000fda00038c0000 */
.L_x_255:
[----:B------:R-:W1:Y:S01]  /*9760*/  LDC R4, c[0x0][0x28c] ;  /* 0x0000a300ff047b82 */ /* 0x000e620000000800 */
[----:B------:R-:W-:Y:S01]  /*9770*/  BSSY B1, `(.L_x_217) ;  /* 0x0000037000017945 */ /* 0x000fe20003800000 */
[----:B-1----:R-:W-:-:S13]  /*9780*/  ISETP.LT.OR P6, PT, R4, 0x1, !P6 ;  /* 0x000000010400780c */ /* 0x002fda00077c1670 */
[----:B------:R-:W-:Y:S05]  /*9790*/  @P6 BRA `(.L_x_218) ;  /* 0x0000000000d06947 */ /* 0x000fea0003800000 */
[----:B------:R-:W-:Y:S01]  /*97a0*/  IMAD.SHL.U32 R9, R6, 0x100, RZ ;  /* 0x0000010006097824 */ /* 0x000fe200078e00ff */
[----:B------:R-:W-:Y:S01]  /*97b0*/  SHF.L.U32 R14, R7, 0x7, RZ ;  /* 0x00000007070e7819 */ /* 0x000fe200000006ff */
[----:B------:R-:W-:Y:S01]  /*97c0*/  IMAD.MOV.U32 R19, RZ, RZ, RZ ;  /* 0x000000ffff137224 */ /* 0x000fe200078e00ff */
[----:B------:R-:W-:Y:S01]  /*97d0*/  MOV R5, R3 ;  /* 0x0000000300057202 */ /* 0x000fe20000000f00 */
[----:B------:R-:W-:Y:S02]  /*97e0*/  IMAD.MOV.U32 R4, RZ, RZ, R12 ;  /* 0x000000ffff047224 */ /* 0x000fe400078e000c */
[----:B------:R-:W-:-:S07]  /*97f0*/  IMAD.MOV.U32 R6, RZ, RZ, R0 ;  /* 0x000000ffff067224 */ /* 0x000fce00078e0000 */
.L_x_222:
[----:B------:R-:W1:Y:S01]  /*9800*/  S2R R8, SR_CgaCtaId ;  /* 0x0000000000087919 */ /* 0x000e620000008800 */
[----:B------:R-:W-:-:S04]  /*9810*/  MOV R7, 0x400 ;  /* 0x0000040000077802 */ /* 0x000fc80000000f00 */
[----:B-1----:R-:W-:Y:S02]  /*9820*/  LEA R15, R8, R7, 0x18 ;  /* 0x00000007080f7211 */ /* 0x002fe400078ec0ff */
[----:B------:R-:W-:Y:S01]  /*9830*/  SHF.L.U32 R7, R5, 0x1f, RZ ;  /* 0x0000001f05077819 */ /* 0x000fe200000006ff */
[----:B------:R-:W1:Y:S02]  /*9840*/  @!P2 LDC R8, c[0x0][0x500] ;  /* 0x00014000ff08ab82 */ /* 0x000e640000000800 */
[----:B------:R-:W-:-:S04]  /*9850*/  IMAD R20, R6, 0x8, R15 ;  /* 0x0000000806147824 */ /* 0x000fc800078e020f */
[----:B------:R-:W2:Y:S02]  /*9860*/  SYNCS.PHASECHK.TRANS64.TRYWAIT P1, [R20+URZ+0x20], R7 ;  /* 0x00002007140075a7 */ /* 0x000ea4000802017f */
[----:B--2---:R-:W-:Y:S05]  /*9870*/  @!P1 BRA `(.L_x_219) ;  /* 0x0000001400309947 */ /* 0x004fea0003800000 */
.L_x_256:
[----:B--2---:R-:W-:Y:S01]  /*9880*/  PRMT R7, R18, 0x9910, RZ ;  /* 0x0000991012077816 */ /* 0x004fe200000000ff */
[----:B-1----:R1:W-:Y:S03]  /*9890*/  @!P2 SYNCS.ARRIVE.TRANS64 RZ, [R20+URZ], R8 ;  /* 0x0000000814ffa9a7 */ /* 0x0023e6000800003f */
[----:B------:R-:W-:-:S13]  /*98a0*/  ISETP.NE.AND P1, PT, R7, 0x2, PT ;  /* 0x000000020700780c */ /* 0x000fda0003f25270 */
[----:B-1----:R-:W-:Y:S05]  /*98b0*/  @P1 BRA `(.L_x_220) ;  /* 0x0000000000041947 */ /* 0x002fea0003800000 */
[----:B------:R-:W-:Y:S01]  /*98c0*/  BPT.TRAP 0x1 ;  /* 0x000000040000795c */ /* 0x000fe20000300000 */
.L_x_220:
[----:B------:R-:W-:Y:S05]  /*98d0*/  @P0 BRA `(.L_x_221) ;  /* 0x0000000000040947 */ /* 0x000fea0003800000 */
[----:B------:R-:W-:Y:S01]  /*98e0*/  BPT.TRAP 0x1 ;  /* 0x000000040000795c */ /* 0x000fe20000300000 */
.L_x_221:
[C---:B------:R-:W-:Y:S01]  /*98f0*/  LEA R7, R6.reuse, R15, 0xe ;  /* 0x0000000f06077211 */ /* 0x040fe200078e70ff */
[----:B------:R-:W-:Y:S01]  /*9900*/  IMAD R15, R6, 0x8000, R15 ;  /* 0x00008000060f7824 */ /* 0x000fe200078e020f */
[----:B------:R-:W-:Y:S01]  /*9910*/  R2UR UR9, R20 ;  /* 0x00000000140972ca */ /* 0x000fe200000e0000 */
[----:B------:R-:W-:Y:S01]  /*9920*/  UIADD3 UR4, UP0, UR20, 0xf0, URZ ;  /* 0x000000f014047890 */ /* 0x000fe2000ff1e03f */
[----:B------:R-:W-:Y:S01]  /*9930*/  R2UR UR5, R7 ;  /* 0x00000000070572ca */ /* 0x000fe200000e0000 */
[----:B------:R-:W-:Y:S01]  /*9940*/  UIADD3 UR22, UP1, UR20, 0x1f0, URZ ;  /* 0x000001f014167890 */ /* 0x000fe2000ff3e03f */
[----:B------:R-:W-:Y:S01]  /*9950*/  R2UR UR8, R15 ;  /* 0x000000000f0872ca */ /* 0x000fe200000e0000 */
[----:B------:R-:W-:Y:S01]  /*9960*/  VIADD R6, R6, 0x1 ;  /* 0x0000000106067836 */ /* 0x000fe20000000000 */
[----:B------:R-:W-:Y:S01]  /*9970*/  R2UR UR11, R14 ;  /* 0x000000000e0b72ca */ /* 0x000fe200000e0000 */
[----:B------:R-:W-:Y:S01]  /*9980*/  UIADD3.X UR23, URZ, UR21, URZ, UP1, !UPT ;  /* 0x000000153f177290 */ /* 0x000fe20008ffe43f */
[----:B------:R-:W-:Y:S01]  /*9990*/  R2UR UR10, R19 ;  /* 0x00000000130a72ca */ /* 0x000fe200000e0000 */
[----:B------:R-:W-:Y:S01]  /*99a0*/  UMOV UR6, 0x0 ;  /* 0x0000000000067882 */ /* 0x000fe20000000000 */
[----:B------:R-:W-:Y:S01]  /*99b0*/  R2UR UR12, R13 ;  /* 0x000000000d0c72ca */ /* 0x000fe200000e0000 */
[----:B------:R-:W-:Y:S01]  /*99c0*/  UMOV UR7, 0x10000000 ;  /* 0x1000000000077882 */ /* 0x000fe20000000000 */
[----:B------:R-:W-:Y:S01]  /*99d0*/  IADD3 R4, R4, -0x1, RZ ;  /* 0xffffffff04047810 */ /* 0x000fe20007ffe0ff */
[----:B------:R-:W-:Y:S01]  /*99e0*/  VIADD R19, R19, 0x40 ;  /* 0x0000004013137836 */ /* 0x000fe20000000000 */
[----:B------:R-:W-:Y:S01]  /*99f0*/  R2UR UR18, R9 ;  /* 0x00000000091272ca */ /* 0x000fe200000e0000 */
[----:B------:R-:W-:Y:S01]  /*9a00*/  UIADD3 UR13, UR5, 0x8400, URZ ;  /* 0x00008400050d7890 */ /* 0x000fe2000fffe03f */
[----:B------:R-:W-:Y:S01]  /*9a10*/  ISETP.GT.AND P3, PT, R4, 0x1, PT ;  /* 0x000000010400780c */ /* 0x000fe20003f64270 */
[----:B------:R-:W-:Y:S01]  /*9a20*/  UIADD3.X UR5, URZ, UR21, URZ, UP0, !UPT ;  /* 0x000000153f057290 */ /* 0x000fe200087fe43f */
[----:B------:R-:W-:Y:S01]  /*9a30*/  ISETP.NE.AND P1, PT, R6, 0x4, PT ;  /* 0x000000040600780c */ /* 0x000fe20003f25270 */
[----:B------:R-:W-:-:S03]  /*9a40*/  UIADD3 UR14, UR8, 0x18400, URZ ;  /* 0x00018400080e7890 */ /* 0x000fc6000fffe03f */
[----:B------:R-:W-:Y:S01]  /*9a50*/  UMOV UR8, UR13 ;  /* 0x0000000d00087c82 */ /* 0x000fe20008000000 */
[----:B------:R-:W-:Y:S02]  /*9a60*/  SEL R8, RZ, 0x1, P1 ;  /* 0x00000001ff087807 */ /* 0x000fe40000800000 */
[----:B------:R-:W-:Y:S01]  /*9a70*/  SEL R6, R6, RZ, P1 ;  /* 0x000000ff06067207 */ /* 0x000fe20000800000 */
[----:B------:R1:W-:Y:S01]  /*9a80*/  UTMALDG.3D [UR8], [UR4], desc[UR6] ;  /* 0x00000608040075b4 */ /* 0x0003e20008011000 */
[----:B------:R-:W-:Y:S01]  /*9a90*/  LOP3.LUT R5, R5, R8, RZ, 0x3c, !PT ;  /* 0x0000000805057212 */ /* 0x000fe200078e3cff */
[----:B-1----:R-:W-:Y:S01]  /*9aa0*/  UMOV UR8, UR14 ;  /* 0x0000000e00087c82 */ /* 0x002fe20008000000 */
[----:B------:R-:W-:Y:S02]  /*9ab0*/  UMOV UR11, UR18 ;  /* 0x00000012000b7c82 */ /* 0x000fe40008000000 */
[----:B------:R1:W-:Y:S02]  /*9ac0*/  UTMALDG.3D [UR8], [UR22], desc[UR6] ;  /* 0x00000608160075b4 */ /* 0x0003e40008011000 */
[----:B-1----:R-:W-:Y:S05]  /*9ad0*/  @P3 BRA `(.L_x_222) ;  /* 0xfffffffc00483947 */ /* 0x002fea000383ffff */
.L_x_218:
[----:B------:R-:W-:Y:S05]  /*9ae0*/  BSYNC B1 ;  /* 0x0000000000017941 */ /* 0x000fea0003800000 */
.L_x_217:
[----:B------:R-:W-:Y:S01]  /*9af0*/  LOP3.LUT P3, RZ, R10, 0xff, RZ, 0xc0, !PT ;  /* 0x000000ff0aff7812 */ /* 0x000fe2000786c0ff */
[----:B------:R-:W-:Y:S01]  /*9b00*/  IMAD.IADD R0, R11, 0x1, R0 ;  /* 0x000000010b007824 */ /* 0x000fe200078e0200 */
[----:B------:R-:W-:Y:S01]  /*9b10*/  IADD3 R16, P4, R16, UR46, RZ ;  /* 0x0000002e10107c10 */ /* 0x000fe2000ff9e0ff */
[----:B------:R-:W-:Y:S01]  /*9b20*/  ULDC.64 UR4, c[0x0][0x8f8] ;  /* 0x00023e0000047ab9 */ /* 0x000fe20000000a00 */
[----:B------:R-:W-:Y:S01]  /*9b30*/  BSSY B1, `(.L_x_223) ;  /* 0x000006d000017945 */ /* 0x000fe20003800000 */
[----:B------:R-:W-:Y:S01]  /*9b40*/  MOV R7, 0xffffffff ;  /* 0xffffffff00077802 */ /* 0x000fe20000000f00 */
[----:B------:R-:W-:Y:S01]  /*9b50*/  IMAD.MOV.U32 R13, RZ, RZ, -0x1 ;  /* 0xffffffffff0d7424 */ /* 0x000fe200078e00ff */
[----:B------:R-:W-:Y:S02]  /*9b60*/  SHF.R.U32.HI R4, RZ, 0x2, R0 ;  /* 0x00000002ff047819 */ /* 0x000fe40000011600 */
[----:B------:R-:W-:Y:S02]  /*9b70*/  ISETP.GT.U32.AND P1, PT, R0, 0x3, PT ;  /* 0x000000030000780c */ /* 0x000fe40003f24070 */
[----:B------:R-:W-:-:S02]  /*9b80*/  LOP3.LUT R4, R4, 0x1, RZ, 0xc0, !PT ;  /* 0x0000000104047812 */ /* 0x000fc400078ec0ff */
[----:B------:R-:W1:Y:S01]  /*9b90*/  @P3 S2R R6, SR_CgaCtaId ;  /* 0x0000000000063919 */ /* 0x000e620000008800 */
[----:B------:R-:W-:Y:S02]  /*9ba0*/  @P3 MOV R5, 0x400 ;  /* 0x0000040000053802 */ /* 0x000fe40000000f00 */
[----:B------:R-:W-:Y:S02]  /*9bb0*/  ISETP.LT.U32.AND P1, PT, R11, 0x4, P1 ;  /* 0x000000040b00780c */ /* 0x000fe40000f21070 */
[----:B------:R-:W-:Y:S02]  /*9bc0*/  IADD3.X R17, R17, UR39, RZ, P4, !PT ;  /* 0x0000002711117c10 */ /* 0x000fe4000a7fe4ff */
[----:B------:R-:W-:Y:S02]  /*9bd0*/  ISETP.GE.U32.AND P4, PT, R16, UR4, PT ;  /* 0x0000000410007c0c */ /* 0x000fe4000bf86070 */
[----:B------:R-:W-:Y:S02]  /*9be0*/  LOP3.LUT R0, R0, 0x3, RZ, 0xc0, !PT ;  /* 0x0000000300007812 */ /* 0x000fe400078ec0ff */
[----:B------:R-:W-:-:S02]  /*9bf0*/  PRMT R10, RZ, 0x7610, R10 ;  /* 0x00007610ff0a7816 */ /* 0x000fc4000000000a */
[----:B-1----:R-:W-:Y:S01]  /*9c00*/  @P3 LEA R5, R6, R5, 0x18 ;  /* 0x0000000506053211 */ /* 0x002fe200078ec0ff */
[----:B------:R-:W-:-:S03]  /*9c10*/  IMAD.MOV.U32 R6, RZ, RZ, -0x1 ;  /* 0xffffffffff067424 */ /* 0x000fc600078e00ff */
[----:B------:R1:W-:Y:S01]  /*9c20*/  @P3 SYNCS.ARRIVE.TRANS64.A1T0 RZ, [R5+URZ+0x88], RZ ;  /* 0x000088ff05ff39a7 */ /* 0x0003e2000810003f */
[----:B------:R-:W-:Y:S02]  /*9c30*/  ISETP.NE.U32.AND P3, PT, R4, 0x1, PT ;  /* 0x000000010400780c */ /* 0x000fe40003f65070 */
[----:B------:R-:W-:Y:S02]  /*9c40*/  SEL R4, RZ, 0x1, !P1 ;  /* 0x00000001ff047807 */ /* 0x000fe40004800000 */
[----:B------:R-:W-:Y:S02]  /*9c50*/  ISETP.GE.U32.AND.EX P1, PT, R17, UR5, PT, P4 ;  /* 0x0000000511007c0c */ /* 0x000fe4000bf26140 */
[----:B------:R-:W-:-:S04]  /*9c60*/  ISETP.GT.U32.AND P3, PT, R11, 0x3, !P3 ;  /* 0x000000030b00780c */ /* 0x000fc80005f64070 */
[----:B-1----:R-:W-:-:S04]  /*9c70*/  SEL R5, RZ, 0x1, !P3 ;  /* 0x00000001ff057807 */ /* 0x002fc80005800000 */
[--C-:B------:R-:W-:Y:S02]  /*9c80*/  LOP3.LUT R3, R5, R3, R4.reuse, 0x96, !PT ;  /* 0x0000000305037212 */ /* 0x100fe400078e9604 */
[----:B------:R-:W-:Y:S01]  /*9c90*/  PRMT R4, RZ, 0x7610, R4 ;  /* 0x00007610ff047816 */ /* 0x000fe20000000004 */
[----:B------:R-:W-:Y:S06]  /*9ca0*/  @P1 BRA `(.L_x_224) ;  /* 0x0000000400541947 */ /* 0x000fec0003800000 */
[----:B------:R-:W-:Y:S01]  /*9cb0*/  ULDC.64 UR4, c[0x0][0x8d0] ;  /* 0x0002340000047ab9 */ /* 0x000fe20000000a00 */
[----:B------:R-:W1:Y:S01]  /*9cc0*/  S2R R14, SR_CTAID.X ;  /* 0x00000000000e7919 */ /* 0x000e620000002500 */
[----:B------:R-:W-:Y:S01]  /*9cd0*/  ISETP.NE.U32.AND P1, PT, RZ, UR4, PT ;  /* 0x00000004ff007c0c */ /* 0x000fe2000bf25070 */
[----:B------:R-:W-:Y:S01]  /*9ce0*/  ULDC UR7, c[0x0][0x8d8] ;  /* 0x0002360000077ab9 */ /* 0x000fe20000000800 */
[----:B------:R-:W-:Y:S01]  /*9cf0*/  MOV R4, R16 ;  /* 0x0000001000047202 */ /* 0x000fe20000000f00 */
[----:B------:R-:W2:Y:S01]  /*9d00*/  S2R R13, SR_CTAID.Y ;  /* 0x00000000000d7919 */ /* 0x000ea20000002600 */
[----:B------:R-:W-:Y:S01]  /*9d10*/  ISETP.NE.AND.EX P1, PT, RZ, UR5, PT, P1 ;  /* 0x00000005ff007c0c */ /* 0x000fe2000bf25310 */
[----:B------:R-:W-:-:S12]  /*9d20*/  IMAD.MOV.U32 R5, RZ, RZ, R17 ;  /* 0x000000ffff057224 */ /* 0x000fd800078e0011 */
[----:B------:R-:W-:Y:S05]  /*9d30*/  @!P1 BRA `(.L_x_225) ;  /* 0x0000000000289947 */ /* 0x000fea0003800000 */
[----:B------:R-:W-:Y:S02]  /*9d40*/  ULDC UR6, c[0x0][0x8dc] ;  /* 0x0002370000067ab9 */ /* 0x000fe40000000800 */
[----:B------:R-:W-:-:S05]  /*9d50*/  IADD3 R9, P1, R16, UR6, RZ ;  /* 0x0000000610097c10 */ /* 0x000fca000ff3e0ff */
[----:B------:R-:W-:-:S04]  /*9d60*/  IMAD.X R15, RZ, RZ, R17, P1 ;  /* 0x000000ffff0f7224 */ /* 0x000fc800008e0611 */
[----:B------:R-:W-:-:S04]  /*9d70*/  IMAD.WIDE.U32 R6, R15, UR4, RZ ;  /* 0x000000040f067c25 */ /* 0x000fc8000f8e00ff */
[----:B------:R-:W-:-:S04]  /*9d80*/  IMAD.WIDE.U32 R6, P1, R9, UR5, R6 ;  /* 0x0000000509067c25 */ /* 0x000fc8000f820006 */
[----:B------:R-:W-:Y:S01]  /*9d90*/  IMAD.WIDE.U32 R8, R9, UR4, RZ ;  /* 0x0000000409087c25 */ /* 0x000fe2000f8e00ff */
[----:B------:R-:W-:-:S03]  /*9da0*/  IADD3.X R5, RZ, RZ, RZ, P1, !PT ;  /* 0x000000ffff057210 */ /* 0x000fc60000ffe4ff */
[----:B------:R-:W-:Y:S01]  /*9db0*/  IMAD.MOV.U32 R4, RZ, RZ, R7 ;  /* 0x000000ffff047224 */ /* 0x000fe200078e0007 */
[----:B------:R-:W-:-:S05]  /*9dc0*/  IADD3 RZ, P1, R9, R6, RZ ;  /* 0x0000000609ff7210 */ /* 0x000fca0007f3e0ff */
[----:B------:R-:W-:-:S08]  /*9dd0*/  IMAD.WIDE.U32.X R4, R15, UR5, R4, P1 ;  /* 0x000000050f047c25 */ /* 0x000fd000088e0404 */
.L_x_225:
[--C-:B------:R-:W-:Y:S01]  /*9de0*/  SHF.R.U64 R8, R4, UR7, R5.reuse ;  /* 0x0000000704087c19 */ /* 0x100fe20008001205 */
[----:B------:R-:W-:Y:S01]  /*9df0*/  ULDC.64 UR4, c[0x0][0x8c8] ;  /* 0x0002320000047ab9 */ /* 0x000fe20000000a00 */
[----:B------:R-:W-:Y:S01]  /*9e00*/  SHF.R.U32.HI R4, RZ, UR7, R5 ;  /* 0x00000007ff047c19 */ /* 0x000fe20008011605 */
[----:B------:R-:W3:Y:S01]  /*9e10*/  LDC R25, c[0x0][0x144] ;  /* 0x00005100ff197b82 */ /* 0x000ee20000000800 */
[----:B------:R-:W-:Y:S01]  /*9e20*/  IADD3 R7, P1, RZ, -R8, RZ ;  /* 0x80000008ff077210 */ /* 0x000fe20007f3e0ff */
[----:B------:R-:W-:Y:S01]  /*9e30*/  ULDC.64 UR8, c[0x0][0x8e8] ;  /* 0x00023a0000087ab9 */ /* 0x000fe20000000a00 */
[----:B-1----:R-:W-:Y:S01]  /*9e40*/  I2FP.F32.U32 R9, R14 ;  /* 0x0000000e00097245 */ /* 0x002fe20000201000 */
[----:B------:R-:W-:Y:S02]  /*9e50*/  ULDC UR6, c[0x0][0x8b0] ;  /* 0x00022c0000067ab9 */ /* 0x000fe40000000800 */
[----:B------:R-:W-:Y:S01]  /*9e60*/  IMAD.X R4, RZ, RZ, ~R4, P1 ;  /* 0x000000ffff047224 */ /* 0x000fe200008e0e04 */
[----:B------:R-:W-:Y:S01]  /*9e70*/  ISETP.NE.U32.AND P1, PT, RZ, UR8, PT ;  /* 0x00000008ff007c0c */ /* 0x000fe2000bf25070 */
[----:B------:R-:W1:Y:S02]  /*9e80*/  LDC R20, c[0x0][0x148] ;  /* 0x00005200ff147b82 */ /* 0x000e640000000800 */
[----:B------:R-:W-:Y:S01]  /*9e90*/  IMAD R6, R4, UR4, RZ ;  /* 0x0000000404067c24 */ /* 0x000fe2000f8e02ff */
[----:B------:R-:W-:Y:S01]  /*9ea0*/  ISETP.NE.AND.EX P1, PT, RZ, UR9, PT, P1 ;  /* 0x00000009ff007c0c */ /* 0x000fe2000bf25310 */
[----:B------:R-:W-:Y:S01]  /*9eb0*/  IMAD.WIDE.U32 R4, R7, UR4, R16 ;  /* 0x0000000407047c25 */ /* 0x000fe2000f8e0010 */
[----:B------:R-:W-:-:S03]  /*9ec0*/  ULDC UR4, c[0x0][0x150] ;  /* 0x0000540000047ab9 */ /* 0x000fc60000000800 */
[----:B------:R-:W-:Y:S02]  /*9ed0*/  IMAD R7, R7, UR5, R6 ;  /* 0x0000000507077c24 */ /* 0x000fe4000f8e0206 */
[----:B------:R-:W-:Y:S01]  /*9ee0*/  FMUL R6, R9, UR4 ;  /* 0x0000000409067c20 */ /* 0x000fe20008400000 */
[----:B------:R-:W-:Y:S01]  /*9ef0*/  ULDC UR4, c[0x0][0x8c0] ;  /* 0x0002300000047ab9 */ /* 0x000fe20000000800 */
[----:B------:R-:W-:Y:S01]  /*9f00*/  ULDC UR5, c[0x0][0x154] ;  /* 0x0000550000057ab9 */ /* 0x000fe20000000800 */
[----:B------:R-:W-:-:S03]  /*9f10*/  IADD3 R5, R5, R7, RZ ;  /* 0x0000000705057210 */ /* 0x000fc60007ffe0ff */
[----:B------:R-:W4:Y:S01]  /*9f20*/  F2I.U32.TRUNC.NTZ R6, R6 ;  /* 0x0000000600067305 */ /* 0x000f22000020f000 */
[----:B------:R-:W-:Y:S02]  /*9f30*/  SHF.R.U64 R9, R4, UR4, R5 ;  /* 0x0000000404097c19 */ /* 0x000fe40008001205 */
[----:B--2---:R-:W-:-:S05]  /*9f40*/  I2FP.F32.U32 R4, R13 ;  /* 0x0000000d00047245 */ /* 0x004fca0000201000 */
[----:B------:R-:W-:Y:S01]  /*9f50*/  FMUL R21, R4, UR5 ;  /* 0x0000000504157c20 */ /* 0x000fe20008400000 */
[----:B------:R-:W-:Y:S01]  /*9f60*/  SHF.R.U32.HI R4, RZ, UR4, R5 ;  /* 0x00000004ff047c19 */ /* 0x000fe20008011605 */
[----:B------:R-:W-:-:S03]  /*9f70*/  ULDC UR4, c[0x0][0x900] ;  /* 0x0002400000047ab9 */ /* 0x000fc60000000800 */
[--C-:B------:R-:W-:Y:S01]  /*9f80*/  SHF.R.U64 R19, R9, UR6, R4.reuse ;  /* 0x0000000609137c19 */ /* 0x100fe20008001204 */
[----:B------:R-:W2:Y:S01]  /*9f90*/  F2I.U32.TRUNC.NTZ R21, R21 ;  /* 0x0000001500157305 */ /* 0x000ea2000020f000 */
[----:B------:R-:W-:Y:S01]  /*9fa0*/  SHF.R.U32.HI R4, RZ, UR6, R4 ;  /* 0x00000006ff047c19 */ /* 0x000fe20008011604 */
[----:B----4-:R-:W-:-:S03]  /*9fb0*/  IMAD.MOV R6, RZ, RZ, -R6 ;  /* 0x000000ffff067224 */ /* 0x010fc600078e0a06 */
[----:B------:R-:W-:Y:S01]  /*9fc0*/  SHF.R.U64 R15, R19, UR4, R4 ;  /* 0x00000004130f7c19 */ /* 0x000fe20008001204 */
[----:B---3--:R-:W-:Y:S01]  /*9fd0*/  IMAD R14, R25, R6, R14 ;  /* 0x00000006190e7224 */ /* 0x008fe200078e020e */
[----:B------:R-:W-:-:S03]  /*9fe0*/  SHF.R.U32.HI R23, RZ, UR4, R4 ;  /* 0x00000004ff177c19 */ /* 0x000fc60008011604 */
[----:B------:R-:W-:Y:S01]  /*9ff0*/  IMAD.MOV.U32 R4, RZ, RZ, R15 ;  /* 0x000000ffff047224 */ /* 0x000fe200078e000f */
[----:B------:R-:W-:Y:S01]  /*a000*/  MOV R5, R23 ;  /* 0x0000001700057202 */ /* 0x000fe20000000f00 */
[----:B--2---:R-:W-:Y:S06]  /*a010*/  @!P1 BRA `(.L_x_226) ;  /* 0x0000000000289947 */ /* 0x004fec0003800000 */
[----:B------:R-:W-:Y:S02]  /*a020*/  ULDC UR4, c[0x0][0x8f4] ;  /* 0x00023d0000047ab9 */ /* 0x000fe40000000800 */
[----:B------:R-:W-:-:S05]  /*a030*/  IADD3 R5, P1, R15, UR4, RZ ;  /* 0x000000040f057c10 */ /* 0x000fca000ff3e0ff */
[----:B------:R-:W-:-:S04]  /*a040*/  IMAD.X R23, RZ, RZ, R23, P1 ;  /* 0x000000ffff177224 */ /* 0x000fc800008e0617 */
[----:B------:R-:W-:-:S04]  /*a050*/  IMAD.WIDE.U32 R6, R23, UR8, RZ ;  /* 0x0000000817067c25 */ /* 0x000fc8000f8e00ff */
[----:B------:R-:W-:-:S04]  /*a060*/  IMAD.WIDE.U32 R6, P1, R5, UR9, R6 ;  /* 0x0000000905067c25 */ /* 0x000fc8000f820006 */
[----:B------:R-:W-:Y:S01]  /*a070*/  IMAD.WIDE.U32 R4, R5, UR8, RZ ;  /* 0x0000000805047c25 */ /* 0x000fe2000f8e00ff */
[----:B------:R-:W-:-:S04]  /*a080*/  MOV R4, R7 ;  /* 0x0000000700047202 */ /* 0x000fc80000000f00 */
[----:B------:R-:W-:Y:S01]  /*a090*/  IADD3 RZ, P3, R5, R6, RZ ;  /* 0x0000000605ff7210 */ /* 0x000fe20007f7e0ff */
[----:B------:R-:W-:-:S04]  /*a0a0*/  IMAD.X R5, RZ, RZ, RZ, P1 ;  /* 0x000000ffff057224 */ /* 0x000fc800008e06ff */
[----:B------:R-:W-:-:S08]  /*a0b0*/  IMAD.WIDE.U32.X R4, R23, UR9, R4, P3 ;  /* 0x0000000917047c25 */ /* 0x000fd000098e0404 */
.L_x_226:
[----:B------:R-:W-:Y:S01]  /*a0c0*/  ISETP.NE.AND P1, PT, R2, 0x1, PT ;  /* 0x000000010200780c */ /* 0x000fe20003f25270 */
[----:B------:R-:W-:Y:S01]  /*a0d0*/  ULDC UR4, c[0x0][0x8f0] ;  /* 0x00023c0000047ab9 */ /* 0x000fe20000000800 */
[----:B------:R-:W-:Y:S01]  /*a0e0*/  LOP3.LUT R19, R19, UR16, RZ, 0xc0, !PT ;  /* 0x0000001013137c12 */ /* 0x000fe2000f8ec0ff */
[----:B------:R-:W-:Y:S01]  /*a0f0*/  IMAD.MOV R21, RZ, RZ, -R21 ;  /* 0x000000ffff157224 */ /* 0x000fe200078e0a15 */
[----:B------:R-:W-:Y:S01]  /*a100*/  SHF.R.U64 R4, R4, UR4, R5 ;  /* 0x0000000404047c19 */ /* 0x000fe20008001205 */
[----:B------:R-:W-:Y:S01]  /*a110*/  ULDC UR4, c[0x0][0x8e0] ;  /* 0x0002380000047ab9 */ /* 0x000fe20000000800 */
[----:B------:R-:W-:Y:S01]  /*a120*/  ULDC UR5, c[0x0][0x8b8] ;  /* 0x00022e0000057ab9 */ /* 0x000fe20000000800 */
[----:B------:R-:W-:Y:S02]  /*a130*/  MOV R5, 0x1 ;  /* 0x0000000100057802 */ /* 0x000fe40000000f00 */
[----:B------:R-:W-:Y:S02]  /*a140*/  IMAD.MOV R6, RZ, RZ, -R4 ;  /* 0x000000ffff067224 */ /* 0x000fe400078e0a04 */
[----:B------:R-:W-:Y:S01]  /*a150*/  IMAD R19, R4, UR17, R19 ;  /* 0x0000001104137c24 */ /* 0x000fe2000f8e0213 */
[----:B------:R-:W-:Y:S01]  /*a160*/  LOP3.LUT R4, R9, UR15, RZ, 0xc0, !PT ;  /* 0x0000000f09047c12 */ /* 0x000fe2000f8ec0ff */
[----:B-1----:R-:W-:-:S02]  /*a170*/  @P1 IMAD R14, R20, R21, R13 ;  /* 0x00000015140e1224 */ /* 0x002fc400078e020d */
[----:B------:R-:W-:Y:S01]  /*a180*/  IMAD R15, R6, UR4, R15 ;  /* 0x00000004060f7c24 */ /* 0x000fe2000f8e020f */
[----:B------:R-:W-:Y:S01]  /*a190*/  ULDC UR4, c[0x0][0x8a8] ;  /* 0x00022a0000047ab9 */ /* 0x000fe20000000800 */
[----:B------:R-:W-:Y:S02]  /*a1a0*/  IMAD R14, R19, UR5, R14 ;  /* 0x00000005130e7c24 */ /* 0x000fe4000f8e020e */
[--C-:B------:R-:W-:Y:S01]  /*a1b0*/  IMAD R15, R15, UR4, R4.reuse ;  /* 0x000000040f0f7c24 */ /* 0x100fe2000f8e0204 */
[----:B------:R-:W-:Y:S01]  /*a1c0*/  PRMT R4, R5, 0x7610, R4 ;  /* 0x0000761005047816 */ /* 0x000fe20000000004 */
[----:B------:R-:W-:-:S03]  /*a1d0*/  IMAD.MOV.U32 R13, RZ, RZ, R8 ;  /* 0x000000ffff0d7224 */ /* 0x000fc600078e0008 */
[----:B------:R-:W-:Y:S02]  /*a1e0*/  SEL R6, R15, R14, !P1 ;  /* 0x0000000e0f067207 */ /* 0x000fe40004800000 */
[----:B------:R-:W-:-:S07]  /*a1f0*/  SEL R7, R14, R15, !P1 ;  /* 0x0000000f0e077207 */ /* 0x000fce0004800000 */
.L_x_224:
[----:B------:R-:W-:Y:S05]  /*a200*/  BSYNC B1 ;  /* 0x0000000000017941 */ /* 0x000fea0003800000 */
.L_x_223:
[----:B------:R-:W-:-:S13]  /*a210*/  LOP3.LUT P1, RZ, R4, 0xff, RZ, 0xc0, !PT ;  /* 0x000000ff04ff7812 */ /* 0x000fda000782c0ff */
[----:B------:R-:W-:Y:S05]  /*a220*/  @P1 BRA `(.L_x_227) ;  /* 0xfffffff400401947 */ /* 0x000fea000383ffff */
[----:B------:R-:W-:Y:S05]  /*a230*/  BSYNC B0 ;  /* 0x0000000000007941 */ /* 0x000fea0003800000 */
.L_x_215:
[----:B------:R-:W-:-:S03]  /*a240*/  UMOV UR4, 0xffffffff ;  /* 0xffffffff00047882 */ /* 0x000fc60000000000 */
[----:B------:R-:W-:Y:S05]  /*a250*/  BRA.DIV UR4, `(.L_x_228) ;  /* 0x0000000a04cc7947 */ /* 0x000fea000b800000 */
[----:B------:R-:W-:-:S13]  /*a260*/  ELECT P6, URZ, PT ;  /* 0x00000000003f782f */ /* 0x000fda00038c0000 */
.L_x_259:
[----:B------:R-:W-:Y:S05]  /*a270*/  @!P6 BRA `(.L_x_9) ;  /* 0x0000000000a4e947 */ /* 0x000fea0003800000 */
[----:B------:R-:W-:-:S04]  /*a280*/  LOP3.LUT R22, R22, 0x2, RZ, 0xfc, !PT ;  /* 0x0000000216167812 */ /* 0x000fc800078efcff */
[----:B------:R-:W-:-:S13]  /*a290*/  ISETP.NE.AND P0, PT, R22, 0x3, PT ;  /* 0x000000031600780c */ /* 0x000fda0003f05270 */
[----:B------:R-:W-:Y:S05]  /*a2a0*/  @!P0 BRA `(.L_x_229) ;  /* 0x0000000000048947 */ /* 0x000fea0003800000 */
[----:B------:R-:W-:Y:S01]  /*a2b0*/  BPT.TRAP 0x1 ;  /* 0x000000040000795c */ /* 0x000fe20000300000 */
.L_x_229:
[----:B------:R-:W1:Y:S01]  /*a2c0*/  S2R R5, SR_CgaCtaId ;  /* 0x0000000000057919 */ /* 0x000e620000008800 */
[----:B------:R-:W-:Y:S02]  /*a2d0*/  MOV R2, 0x400 ;  /* 0x0000040000027802 */ /* 0x000fe40000000f00 */
[----:B------:R-:W-:Y:S02]  /*a2e0*/  SHF.L.U32 R4, R3, 0x1f, RZ ;  /* 0x0000001f03047819 */ /* 0x000fe400000006ff */
[----:B-1----:R-:W-:-:S05]  /*a2f0*/  LEA R5, R5, R2, 0x18 ;  /* 0x0000000205057211 */ /* 0x002fca00078ec0ff */
[----:B------:R-:W-:-:S05]  /*a300*/  VIADD R5, R5, 0x20 ;  /* 0x0000002005057836 */ /* 0x000fca0000000000 */
[C---:B------:R-:W-:Y:S01]  /*a310*/  LEA R7, R0.reuse, R5, 0x3 ;  /* 0x0000000500077211 */ /* 0x040fe200078e18ff */
[----:B------:R-:W-:-:S03]  /*a320*/  VIADD R0, R0, 0x1 ;  /* 0x0000000100007836 */ /* 0x000fc60000000000 */
[----:B------:R-:W1:Y:S02]  /*a330*/  SYNCS.PHASECHK.TRANS64.TRYWAIT P0, [R7+URZ], R4 ;  /* 0x00000004070075a7 */ /* 0x000e64000800017f */
[----:B------:R-:W-:-:S04]  /*a340*/  ISETP.NE.AND P1, PT, R0, 0x4, PT ;  /* 0x000000040000780c */ /* 0x000fc80003f25270 */
[----:B------:R-:W-:Y:S02]  /*a350*/  SEL R2, RZ, 0x1, P1 ;  /* 0x00000001ff027807 */ /* 0x000fe40000800000 */
[----:B------:R-:W-:Y:S02]  /*a360*/  SEL R0, R0, RZ, P1 ;  /* 0x000000ff00007207 */ /* 0x000fe40000800000 */
[----:B------:R-:W-:-:S03]  /*a370*/  LOP3.LUT R9, R3, R2, RZ, 0x3c, !PT ;  /* 0x0000000203097212 */ /* 0x000fc600078e3cff */
[----:B------:R-:W-:Y:S01]  /*a380*/  IMAD R6, R0, 0x8, R5 ;  /* 0x0000000800067824 */ /* 0x000fe200078e0205 */
[----:B------:R-:W-:Y:S01]  /*a390*/  SHF.L.U32 R3, R9, 0x1f, RZ ;  /* 0x0000001f09037819 */ /* 0x000fe200000006ff */
[----:B-1----:R-:W-:Y:S06]  /*a3a0*/  @!P0 BRA `(.L_x_230) ;  /* 0x0000000800988947 */ /* 0x002fec0003800000 */
.L_x_260:
[----:B------:R-:W2:Y:S01]  /*a3b0*/  SYNCS.PHASECHK.TRANS64.TRYWAIT P0, [R6+URZ], R3 ;  /* 0x00000003060075a7 */ /* 0x000ea2000800017f */
[----:B------:R-:W-:-:S04]  /*a3c0*/  IADD3 R0, R0, 0x1, RZ ;  /* 0x0000000100007810 */ /* 0x000fc80007ffe0ff */
[----:B------:R-:W-:-:S04]  /*a3d0*/  ISETP.NE.AND P1, PT, R0, 0x4, PT ;  /* 0x000000040000780c */ /* 0x000fc80003f25270 */
[----:B------:R-:W-:Y:S02]  /*a3e0*/  SEL R2, RZ, 0x1, P1 ;  /* 0x00000001ff027807 */ /* 0x000fe40000800000 */
[----:B------:R-:W-:Y:S02]  /*a3f0*/  SEL R0, R0, RZ, P1 ;  /* 0x000000ff00007207 */ /* 0x000fe40000800000 */
[----:B------:R-:W-:-:S03]  /*a400*/  LOP3.LUT R9, R9, R2, RZ, 0x3c, !PT ;  /* 0x0000000209097212 */ /* 0x000fc600078e3cff */
[----:B-1----:R-:W-:Y:S01]  /*a410*/  IMAD R7, R0, 0x8, R5 ;  /* 0x0000000800077824 */ /* 0x002fe200078e0205 */
[----:B------:R-:W-:Y:S01]  /*a420*/  SHF.L.U32 R4, R9, 0x1f, RZ ;  /* 0x0000001f09047819 */ /* 0x000fe200000006ff */
[----:B--2---:R-:W-:Y:S06]  /*a430*/  @!P0 BRA `(.L_x_231) ;  /* 0x0000000800888947 */ /* 0x004fec0003800000 */
.L_x_261:
[----:B------:R-:W2:Y:S01]  /*a440*/  SYNCS.PHASECHK.TRANS64.TRYWAIT P0, [R7+URZ], R4 ;  /* 0x00000004070075a7 */ /* 0x000ea2000800017f */
[----:B------:R-:W-:-:S05]  /*a450*/  VIADD R0, R0, 0x1 ;  /* 0x0000000100007836 */ /* 0x000fca0000000000 */
[----:B------:R-:W-:-:S04]  /*a460*/  ISETP.NE.AND P1, PT, R0, 0x4, PT ;  /* 0x000000040000780c */ /* 0x000fc80003f25270 */
[----:B------:R-:W-:Y:S02]  /*a470*/  SEL R2, RZ, 0x1, P1 ;  /* 0x00000001ff027807 */ /* 0x000fe40000800000 */
[----:B------:R-:W-:Y:S02]  /*a480*/  SEL R0, R0, RZ, P1 ;  /* 0x000000ff00007207 */ /* 0x000fe40000800000 */
[----:B------:R-:W-:Y:S01]  /*a490*/  LOP3.LUT R2, R9, R2, RZ, 0x3c, !PT ;  /* 0x0000000209027212 */ /* 0x000fe200078e3cff */
[----:B--2---:R-:W-:Y:S06]  /*a4a0*/  @!P0 BRA `(.L_x_232) ;  /* 0x0000000800808947 */ /* 0x004fec0003800000 */
.L_x_262:
[----:B------:R-:W-:Y:S02]  /*a4b0*/  LEA R5, R0, R5, 0x3 ;  /* 0x0000000500057211 */ /* 0x000fe400078e18ff */
[----:B------:R-:W-:-:S07]  /*a4c0*/  SHF.L.U32 R0, R2, 0x1f, RZ ;  /* 0x0000001f02007819 */ /* 0x000fce00000006ff */
.L_x_233:
[----:B---3--:R3:W4:Y:S02]  /*a4d0*/  SYNCS.PHASECHK.TRANS64.TRYWAIT P0, [R5+URZ], R0 ;  /* 0x00000000050075a7 */ /* 0x008724000800017f */
[----:B----4-:R-:W-:Y:S05]  /*a4e0*/  @!P0 NANOSLEEP.SYNCS 0x989680 ;  /* 0x009896800000895d */ /* 0x010fea0003900000 */
[----:B------:R-:W4:Y:S02]  /*a4f0*/  @!P0 SYNCS.PHASECHK.TRANS64 P0, [R5+URZ], R0 ;  /* 0x00000000050085a7 */ /* 0x000f24000800007f */
[----:B----4-:R-:W-:Y:S05]  /*a500*/  @!P0 BRA `(.L_x_233) ;  /* 0xfffffffc00f08947 */ /* 0x010fea000383ffff */
.L_x_9:
[----:B------:R-:W-:Y:S05]  /*a510*/  BSYNC B6 ;  /* 0x0000000000067941 */ /* 0x000fea0003800000 */
.L_x_7:
[----:B------:R-:W-:Y:S05]  /*a520*/  EXIT ;  /* 0x000000000000794d */ /* 0x000fea0003800000 */
.L_x_22:
[----:B---3--:R3:W4:Y:S02]  /*a530*/  SYNCS.PHASECHK.TRANS64.TRYWAIT P1, [R3+URZ], R0 ;  /* 0x00000000030075a7 */ /* 0x008724000802017f */
[----:B----4-:R-:W-:Y:S05]  /*a540*/  @!P1 NANOSLEEP.SYNCS 0x989680 ;  /* 0x009896800000995d */ /* 0x010fea0003900000 */
[----:B------:R-:W4:Y:S02]  /*a550*/  @!P1 SYNCS.PHASECHK.TRANS64 P1, [R3+URZ], R0 ;  /* 0x00000000030095a7 */ /* 0x000f24000802007f */
[----:B----4-:R-:W-:Y:S05]  /*a560*/  @!P1 BRA `(.L_x_22) ;  /* 0xfffffffc00f09947 */ /* 0x010fea000383ffff */
[----:B------:R-:W-:Y:S05]  /*a570*/  BRA `(.L_x_21) ;  /* 0xffffff7000807947 */ /* 0x000fea000383ffff */
.L_x_27:
[----:B--2---:R-:W-:-:S04]  /*a580*/  IMAD.U32 R4, RZ, RZ, UR4 ;  /* 0x00000004ff047e24 */ /* 0x004fc8000f8e00ff */
[----:B------:R2:W3:Y:S03]  /*a590*/  SYNCS.PHASECHK.TRANS64.TRYWAIT P1, [R4+URZ], R3 ;  /* 0x00000003040075a7 */ /* 0x0004e6000802017f */
[----:B---3--:R-:W-:Y:S05]  /*a5a0*/  @!P1 NANOSLEEP.SYNCS 0x989680 ;  /* 0x009896800000995d */ /* 0x008fea0003900000 */
[----:B------:R-:W3:Y:S02]  /*a5b0*/  @!P1 SYNCS.PHASECHK.TRANS64 P1, [R4+URZ], R3 ;  /* 0x00000003040095a7 */ /* 0x000ee4000802007f */
[----:B---3--:R-:W-:Y:S05]  /*a5c0*/  @!P1 BRA `(.L_x_27) ;  /* 0xfffffffc00ec9947 */ /* 0x008fea000383ffff */
[----:B------:R-:W-:Y:S05]  /*a5d0*/  BRA `(.L_x_26) ;  /* 0xffffff74005c7947 */ /* 0x000fea000383ffff */
.L_x_50:
[----:B-1----:R-:W-:-:S04]  /*a5e0*/  IMAD.U32 R5, RZ, RZ, UR53 ;  /* 0x00000035ff057e24 */ /* 0x002fc8000f8e00ff */
[----:B------:R1:W2:Y:S03]  /*a5f0*/  SYNCS.PHASECHK.TRANS64.TRYWAIT P2, [R5+URZ+0x40], R4 ;  /* 0x00004004050075a7 */ /* 0x0002a6000804017f */
[----:B--2---:R-:W-:Y:S05]  /*a600*/  @!P2 NANOSLEEP.SYNCS 0x989680 ;  /* 0x009896800000a95d */ /* 0x004fea0003900000 */
[----:B------:R-:W2:Y:S02]  /*a610*/  @!P2 SYNCS.PHASECHK.TRANS64 P2, [R5+URZ+0x40], R4 ;  /* 0x000040040500a5a7 */ /* 0x000ea4000804007f */
[----:B--2---:R-:W-:Y:S05]  /*a620*/  @!P2 BRA `(.L_x_50) ;  /* 0xfffffffc00eca947 */ /* 0x004fea000383ffff */
[----:B------:R-:W-:Y:S05]  /*a630*/  BRA `(.L_x_234) ;  /* 0xffffff8400387947 */ /* 0x000fea000383ffff */
.L_x_61:
[----:B-1----:R1:W2:Y:S02]  /*a640*/  SYNCS.PHASECHK.TRANS64.TRYWAIT P3, [R4+URZ+0x40], R5 ;  /* 0x00004005040075a7 */ /* 0x0022a4000806017f */
[----:B--2---:R-:W-:Y:S05]  /*a650*/  @!P3 NANOSLEEP.SYNCS 0x989680 ;  /* 0x009896800000b95d */ /* 0x004fea0003900000 */
[----:B------:R-:W2:Y:S02]  /*a660*/  @!P3 SYNCS.PHASECHK.TRANS64 P3, [R4+URZ+0x40], R5 ;  /* 0x000040050400b5a7 */ /* 0x000ea4000806007f */
[----:B--2---:R-:W-:Y:S05]  /*a670*/  @!P3 BRA `(.L_x_61) ;  /* 0xfffffffc00f0b947 */ /* 0x004fea000383ffff */
[----:B------:R-:W-:Y:S05]  /*a680*/  BRA `(.L_x_235) ;  /* 0xffffff8c00987947 */ /* 0x000fea000383ffff */
.L_x_72:
[----:B-1----:R1:W2:Y:S02]  /*a690*/  SYNCS.PHASECHK.TRANS64.TRYWAIT P3, [R4+URZ+0x40], R5 ;  /* 0x00004005040075a7 */ /* 0x0022a4000806017f */
[----:B--2---:R-:W-:Y:S05]  /*a6a0*/  @!P3 NANOSLEEP.SYNCS 0x989680 ;  /* 0x009896800000b95d */ /* 0x004fea0003900000 */
[----:B------:R-:W2:Y:S02]  /*a6b0*/  @!P3 SYNCS.PHASECHK.TRANS64 P3, [R4+URZ+0x40], R5 ;  /* 0x000040050400b5a7 */ /* 0x000ea4000806007f */
[----:B--2---:R-:W-:Y:S05]  /*a6c0*/  @!P3 BRA `(.L_x_72) ;  /* 0xfffffffc00f0b947 */ /* 0x004fea000383ffff */
[----:B------:R-:W-:Y:S05]  /*a6d0*/  BRA `(.L_x_236) ;  /* 0xffffff9400947947 */ /* 0x000fea000383ffff */
.L_x_83:
[----:B-1----:R1:W2:Y:S02]  /*a6e0*/  SYNCS.PHASECHK.TRANS64.TRYWAIT P3, [R5+URZ+0x40], R4 ;  /* 0x00004004050075a7 */ /* 0x0022a4000806017f */
[----:B--2---:R-:W-:Y:S05]  /*a6f0*/  @!P3 NANOSLEEP.SYNCS 0x989680 ;  /* 0x009896800000b95d */ /* 0x004fea0003900000 */
[----:B------:R-:W2:Y:S02]  /*a700*/  @!P3 SYNCS.PHASECHK.TRANS64 P3, [R5+URZ+0x40], R4 ;  /* 0x000040040500b5a7 */ /* 0x000ea4000806007f */
[----:B--2---:R-:W-:Y:S05]  /*a710*/  @!P3 BRA `(.L_x_83) ;  /* 0xfffffffc00f0b947 */ /* 0x004fea000383ffff */
[----:B------:R-:W-:Y:S05]  /*a720*/  BRA `(.L_x_237) ;  /* 0xffffff9c00947947 */ /* 0x000fea000383ffff */
.L_x_94:
[----:B-1----:R1:W2:Y:S02]  /*a730*/  SYNCS.PHASECHK.TRANS64.TRYWAIT P3, [R4+URZ+0x40], R5 ;  /* 0x00004005040075a7 */ /* 0x0022a4000806017f */
[----:B--2---:R-:W-:Y:S05]  /*a740*/  @!P3 NANOSLEEP.SYNCS 0x989680 ;  /* 0x009896800000b95d */ /* 0x004fea0003900000 */
[----:B------:R-:W2:Y:S02]  /*a750*/  @!P3 SYNCS.PHASECHK.TRANS64 P3, [R4+URZ+0x40], R5 ;  /* 0x000040050400b5a7 */ /* 0x000ea4000806007f */
[----:B--2---:R-:W-:Y:S05]  /*a760*/  @!P3 BRA `(.L_x_94) ;  /* 0xfffffffc00f0b947 */ /* 0x004fea000383ffff */
[----:B------:R-:W-:Y:S05]  /*a770*/  BRA `(.L_x_238) ;  /* 0xffffffa400947947 */ /* 0x000fea000383ffff */
.L_x_105:
[----:B-1----:R1:W2:Y:S02]  /*a780*/  SYNCS.PHASECHK.TRANS64.TRYWAIT P3, [R4+URZ+0x40], R5 ;  /* 0x00004005040075a7 */ /* 0x0022a4000806017f */
[----:B--2---:R-:W-:Y:S05]  /*a790*/  @!P3 NANOSLEEP.SYNCS 0x989680 ;  /* 0x009896800000b95d */ /* 0x004fea0003900000 */
[----:B------:R-:W2:Y:S02]  /*a7a0*/  @!P3 SYNCS.PHASECHK.TRANS64 P3, [R4+URZ+0x40], R5 ;  /* 0x000040050400b5a7 */ /* 0x000ea4000806007f */
[----:B--2---:R-:W-:Y:S05]  /*a7b0*/  @!P3 BRA `(.L_x_105) ;  /* 0xfffffffc00f0b947 */ /* 0x004fea000383ffff */
[----:B------:R-:W-:Y:S05]  /*a7c0*/  BRA `(.L_x_239) ;  /* 0xffffffac008c7947 */ /* 0x000fea000383ffff */
.L_x_116:
[----:B-1----:R1:W2:Y:S02]  /*a7d0*/  SYNCS.PHASECHK.TRANS64.TRYWAIT P3, [R4+URZ+0x40], R5 ;  /* 0x00004005040075a7 */ /* 0x0022a4000806017f */
[----:B--2---:R-:W-:Y:S05]  /*a7e0*/  @!P3 NANOSLEEP.SYNCS 0x989680 ;  /* 0x009896800000b95d */ /* 0x004fea0003900000 */
[----:B------:R-:W2:Y:S02]  /*a7f0*/  @!P3 SYNCS.PHASECHK.TRANS64 P3, [R4+URZ+0x40], R5 ;  /* 0x000040050400b5a7 */ /* 0x000ea4000806007f */
[----:B--2---:R-:W-:Y:S05]  /*a800*/  @!P3 BRA `(.L_x_116) ;  /* 0xfffffffc00f0b947 */ /* 0x004fea000383ffff */
[----:B------:R-:W-:Y:S05]  /*a810*/  BRA `(.L_x_240) ;  /* 0xffffffb400847947 */ /* 0x000fea000383ffff */
.L_x_127:
[----:B-1----:R1:W2:Y:S02]  /*a820*/  SYNCS.PHASECHK.TRANS64.TRYWAIT P3, [R4+URZ+0x40], R41 ;  /* 0x00004029040075a7 */ /* 0x0022a4000806017f */
[----:B--2---:R-:W-:Y:S05]  /*a830*/  @!P3 NANOSLEEP.SYNCS 0x989680 ;  /* 0x009896800000b95d */ /* 0x004fea0003900000 */
[----:B------:R-:W2:Y:S02]  /*a840*/  @!P3 SYNCS.PHASECHK.TRANS64 P3, [R4+URZ+0x40], R41 ;  /* 0x000040290400b5a7 */ /* 0x000ea4000806007f */
[----:B--2---:R-:W-:Y:S05]  /*a850*/  @!P3 BRA `(.L_x_127) ;  /* 0xfffffffc00f0b947 */ /* 0x004fea000383ffff */
[----:B------:R-:W-:Y:S05]  /*a860*/  BRA `(.L_x_241) ;  /* 0xffffffbc00707947 */ /* 0x000fea000383ffff */
.L_x_147:
[----:B-1----:R-:W-:-:S04]  /*a870*/  MOV R3, UR4 ;  /* 0x0000000400037c02 */ /* 0x002fc80008000f00 */
[----:B------:R1:W2:Y:S03]  /*a880*/  SYNCS.PHASECHK.TRANS64.TRYWAIT P0, [R3+URZ+0x88], R0 ;  /* 0x00008800030075a7 */ /* 0x0002a6000800017f */
[----:B--2---:R-:W-:Y:S05]  /*a890*/  @!P0 NANOSLEEP.SYNCS 0x989680 ;  /* 0x009896800000895d */ /* 0x004fea0003900000 */
[----:B------:R-:W2:Y:S02]  /*a8a0*/  @!P0 SYNCS.PHASECHK.TRANS64 P0, [R3+URZ+0x88], R0 ;  /* 0x00008800030085a7 */ /* 0x000ea4000800007f */
[----:B--2---:R-:W-:Y:S05]  /*a8b0*/  @!P0 BRA `(.L_x_147) ;  /* 0xfffffffc00ec8947 */ /* 0x004fea000383ffff */
[----:B------:R-:W-:Y:S05]  /*a8c0*/  BRA `(.L_x_146) ;  /* 0xffffffd400487947 */ /* 0x000fea000383ffff */
.L_x_156:
[----:B-1----:R-:W-:-:S04]  /*a8d0*/  IMAD.U32 R5, RZ, RZ, UR13 ;  /* 0x0000000dff057e24 */ /* 0x002fc8000f8e00ff */
[----:B------:R1:W2:Y:S03]  /*a8e0*/  SYNCS.PHASECHK.TRANS64.TRYWAIT P1, [R5+URZ+0x60], R4 ;  /* 0x00006004050075a7 */ /* 0x0002a6000802017f */
[----:B--2---:R-:W-:Y:S05]  /*a8f0*/  @!P1 NANOSLEEP.SYNCS 0x989680 ;  /* 0x009896800000995d */ /* 0x004fea0003900000 */
[----:B------:R-:W2:Y:S02]  /*a900*/  @!P1 SYNCS.PHASECHK.TRANS64 P1, [R5+URZ+0x60], R4 ;  /* 0x00006004050095a7 */ /* 0x000ea4000802007f */
[----:B--2---:R-:W-:Y:S05]  /*a910*/  @!P1 BRA `(.L_x_156) ;  /* 0xfffffffc00ec9947 */ /* 0x004fea000383ffff */
[----:B------:R-:W-:Y:S05]  /*a920*/  BRA `(.L_x_242) ;  /* 0xffffffd8002c7947 */ /* 0x000fea000383ffff */
.L_x_162:
[----:B-12---:R-:W-:-:S04]  /*a930*/  IMAD.U32 R5, RZ, RZ, UR13 ;  /* 0x0000000dff057e24 */ /* 0x006fc8000f8e00ff */
[----:B------:R1:W2:Y:S03]  /*a940*/  SYNCS.PHASECHK.TRANS64.TRYWAIT P1, [R5+URZ+0x68], R4 ;  /* 0x00006804050075a7 */ /* 0x0002a6000802017f */
[----:B--2---:R-:W-:Y:S05]  /*a950*/  @!P1 NANOSLEEP.SYNCS 0x989680 ;  /* 0x009896800000995d */ /* 0x004fea0003900000 */
[----:B------:R-:W2:Y:S02]  /*a960*/  @!P1 SYNCS.PHASECHK.TRANS64 P1, [R5+URZ+0x68], R4 ;  /* 0x00006804050095a7 */ /* 0x000ea4000802007f */
[----:B--2---:R-:W-:Y:S05]  /*a970*/  @!P1 BRA `(.L_x_162) ;  /* 0xfffffffc00ec9947 */ /* 0x004fea000383ffff */
[----:B------:R-:W-:Y:S05]  /*a980*/  BRA `(.L_x_243) ;  /* 0xffffffd800747947 */ /* 0x000fea000383ffff */
.L_x_168:
[----:B-123--:R-:W-:-:S04]  /*a990*/  MOV R5, UR13 ;  /* 0x0000000d00057c02 */ /* 0x00efc80008000f00 */
[----:B------:R1:W2:Y:S03]  /*a9a0*/  SYNCS.PHASECHK.TRANS64.TRYWAIT P1, [R5+URZ+0x70], R4 ;  /* 0x00007004050075a7 */ /* 0x0002a6000802017f */
[----:B--2---:R-:W-:Y:S05]  /*a9b0*/  @!P1 NANOSLEEP.SYNCS 0x989680 ;  /* 0x009896800000995d */ /* 0x004fea0003900000 */
[----:B------:R-:W2:Y:S02]  /*a9c0*/  @!P1 SYNCS.PHASECHK.TRANS64 P1, [R5+URZ+0x70], R4 ;  /* 0x00007004050095a7 */ /* 0x000ea4000802007f */
[----:B--2---:R-:W-:Y:S05]  /*a9d0*/  @!P1 BRA `(.L_x_168) ;  /* 0xfffffffc00ec9947 */ /* 0x004fea000383ffff */
[----:B------:R-:W-:Y:S05]  /*a9e0*/  BRA `(.L_x_244) ;  /* 0xffffffd800c47947 */ /* 0x000fea000383ffff */
.L_x_174:
[----:B-1234-:R-:W-:-:S04]  /*a9f0*/  IMAD.U32 R5, RZ, RZ, UR13 ;  /* 0x0000000dff057e24 */ /* 0x01efc8000f8e00ff */
[----:B------:R1:W2:Y:S03]  /*aa00*/  SYNCS.PHASECHK.TRANS64.TRYWAIT P1, [R5+URZ+0x78], R4 ;  /* 0x00007804050075a7 */ /* 0x0002a6000802017f */
[----:B--2---:R-:W-:Y:S05]  /*aa10*/  @!P1 NANOSLEEP.SYNCS 0x989680 ;  /* 0x009896800000995d */ /* 0x004fea0003900000 */
[----:B------:R-:W2:Y:S02]  /*aa20*/  @!P1 SYNCS.PHASECHK.TRANS64 P1, [R5+URZ+0x78], R4 ;  /* 0x00007804050095a7 */ /* 0x000ea4000802007f */
[----:B--2---:R-:W-:Y:S05]  /*aa30*/  @!P1 BRA `(.L_x_174) ;  /* 0xfffffffc00ec9947 */ /* 0x004fea000383ffff */
[----:B------:R-:W-:Y:S05]  /*aa40*/  BRA `(.L_x_245) ;  /* 0xffffffdc00147947 */ /* 0x000fea000383ffff */
.L_x_180:
[----:B-1234-:R-:W-:-:S04]  /*aa50*/  IMAD.U32 R5, RZ, RZ, UR13 ;  /* 0x0000000dff057e24 */ /* 0x01efc8000f8e00ff */
[----:B------:R1:W2:Y:S03]  /*aa60*/  SYNCS.PHASECHK.TRANS64.TRYWAIT P1, [R5+URZ+0x60], R4 ;  /* 0x00006004050075a7 */ /* 0x0002a6000802017f */
[----:B--2---:R-:W-:Y:S05]  /*aa70*/  @!P1 NANOSLEEP.SYNCS 0x989680 ;  /* 0x009896800000995d */ /* 0x004fea0003900000 */
[----:B------:R-:W2:Y:S02]  /*aa80*/  @!P1 SYNCS.PHASECHK.TRANS64 P1, [R5+URZ+0x60], R4 ;  /* 0x00006004050095a7 */ /* 0x000ea4000802007f */
[----:B--2---:R-:W-:Y:S05]  /*aa90*/  @!P1 BRA `(.L_x_180) ;  /* 0xfffffffc00ec9947 */ /* 0x004fea000383ffff */
[----:B------:R-:W-:Y:S05]  /*aaa0*/  BRA `(.L_x_246) ;  /* 0xffffffdc00687947 */ /* 0x000fea000383ffff */
.L_x_186:
[----:B-1234-:R-:W-:-:S04]  /*aab0*/  MOV R5, UR13 ;  /* 0x0000000d00057c02 */ /* 0x01efc80008000f00 */
[----:B------:R1:W2:Y:S03]  /*aac0*/  SYNCS.PHASECHK.TRANS64.TRYWAIT P1, [R5+URZ+0x68], R4 ;  /* 0x00006804050075a7 */ /* 0x0002a6000802017f */
[----:B--2---:R-:W-:Y:S05]  /*aad0*/  @!P1 NANOSLEEP.SYNCS 0x989680 ;  /* 0x009896800000995d */ /* 0x004fea0003900000 */
[----:B------:R-:W2:Y:S02]  /*aae0*/  @!P1 SYNCS.PHASECHK.TRANS64 P1, [R5+URZ+0x68], R4 ;  /* 0x00006804050095a7 */ /* 0x000ea4000802007f */
[----:B--2---:R-:W-:Y:S05]  /*aaf0*/  @!P1 BRA `(.L_x_186) ;  /* 0xfffffffc00ec9947 */ /* 0x004fea000383ffff */
[----:B------:R-:W-:Y:S05]  /*ab00*/  BRA `(.L_x_247) ;  /* 0xffffffdc00ac7947 */ /* 0x000fea000383ffff */
.L_x_192:
[----:B-1234-:R-:W-:-:S04]  /*ab10*/  IMAD.U32 R5, RZ, RZ, UR13 ;  /* 0x0000000dff057e24 */ /* 0x01efc8000f8e00ff */
[----:B------:R1:W2:Y:S03]  /*ab20*/  SYNCS.PHASECHK.TRANS64.TRYWAIT P1, [R5+URZ+0x70], R4 ;  /* 0x00007004050075a7 */ /* 0x0002a6000802017f */
[----:B--2---:R-:W-:Y:S05]  /*ab30*/  @!P1 NANOSLEEP.SYNCS 0x989680 ;  /* 0x009896800000995d */ /* 0x004fea0003900000 */
[----:B------:R-:W2:Y:S02]  /*ab40*/  @!P1 SYNCS.PHASECHK.TRANS64 P1, [R5+URZ+0x70], R4 ;  /* 0x00007004050095a7 */ /* 0x000ea4000802007f */
[----:B--2---:R-:W-:Y:S05]  /*ab50*/  @!P1 BRA `(.L_x_192) ;  /* 0xfffffffc00ec9947 */ /* 0x004fea000383ffff */
[----:B------:R-:W-:Y:S05]  /*ab60*/  BRA `(.L_x_248) ;  /* 0xffffffdc00f07947 */ /* 0x000fea000383ffff */
.L_x_198:
[----:B-1234-:R-:W-:-:S04]  /*ab70*/  IMAD.U32 R5, RZ, RZ, UR13 ;  /* 0x0000000dff057e24 */ /* 0x01efc8000f8e00ff */
[----:B------:R1:W2:Y:S03]  /*ab80*/  SYNCS.PHASECHK.TRANS64.TRYWAIT P1, [R5+URZ+0x78], R4 ;  /* 0x00007804050075a7 */ /* 0x0002a6000802017f */
[----:B--2---:R-:W-:Y:S05]  /*ab90*/  @!P1 NANOSLEEP.SYNCS 0x989680 ;  /* 0x009896800000995d */ /* 0x004fea0003900000 */
[----:B------:R-:W2:Y:S02]  /*aba0*/  @!P1 SYNCS.PHASECHK.TRANS64 P1, [R5+URZ+0x78], R4 ;  /* 0x00007804050095a7 */ /* 0x000ea4000802007f */
[----:B--2---:R-:W-:Y:S05]  /*abb0*/  @!P1 BRA `(.L_x_198) ;  /* 0xfffffffc00ec9947 */ /* 0x004fea000383ffff */
[----:B------:R-:W-:Y:S05]  /*abc0*/  BRA `(.L_x_249) ;  /* 0xffffffe000347947 */ /* 0x000fea000383ffff */
.L_x_208:
[----:B------:R1:W1:Y:S02]  /*abd0*/  SYNCS.PHASECHK.TRANS64.TRYWAIT P0, [R0+URZ+0x60], R3 ;  /* 0x00006003000075a7 */ /* 0x000264000800017f */
[----:B-1----:R-:W-:Y:S05]  /*abe0*/  @!P0 NANOSLEEP.SYNCS 0x989680 ;  /* 0x009896800000895d */ /* 0x002fea0003900000 */
[----:B------:R-:W1:Y:S02]  /*abf0*/  @!P0 SYNCS.PHASECHK.TRANS64 P0, [R0+URZ+0x60], R3 ;  /* 0x00006003000085a7 */ /* 0x000e64000800007f */
[----:B-1----:R-:W-:Y:S05]  /*ac00*/  @!P0 BRA `(.L_x_208) ;  /* 0xfffffffc00f08947 */ /* 0x002fea000383ffff */
[----:B------:R-:W-:Y:S05]  /*ac10*/  BRA `(.L_x_250) ;  /* 0xffffffe800187947 */ /* 0x000fea000383ffff */
.L_x_210:
[----:B------:R1:W1:Y:S02]  /*ac20*/  SYNCS.PHASECHK.TRANS64.TRYWAIT P0, [R0+URZ+0x68], R3 ;  /* 0x00006803000075a7 */ /* 0x000264000800017f */
[----:B-1----:R-:W-:Y:S05]  /*ac30*/  @!P0 NANOSLEEP.SYNCS 0x989680 ;  /* 0x009896800000895d */ /* 0x002fea0003900000 */
[----:B------:R-:W1:Y:S02]  /*ac40*/  @!P0 SYNCS.PHASECHK.TRANS64 P0, [R0+URZ+0x68], R3 ;  /* 0x00006803000085a7 */ /* 0x000e64000800007f */
[----:B-1----:R-:W-:Y:S05]  /*ac50*/  @!P0 BRA `(.L_x_210) ;  /* 0xfffffffc00f08947 */ /* 0x002fea000383ffff */
[----:B------:R-:W-:Y:S05]  /*ac60*/  BRA `(.L_x_251) ;  /* 0xffffffe800147947 */ /* 0x000fea000383ffff */
.L_x_212:
[----:B------:R1:W1:Y:S02]  /*ac70*/  SYNCS.PHASECHK.TRANS64.TRYWAIT P0, [R0+URZ+0x70], R3 ;  /* 0x00007003000075a7 */ /* 0x000264000800017f */
[----:B-1----:R-:W-:Y:S05]  /*ac80*/  @!P0 NANOSLEEP.SYNCS 0x989680 ;  /* 0x009896800000895d */ /* 0x002fea0003900000 */
[----:B------:R-:W1:Y:S02]  /*ac90*/  @!P0 SYNCS.PHASECHK.TRANS64 P0, [R0+URZ+0x70], R3 ;  /* 0x00007003000085a7 */ /* 0x000e64000800007f */
[----:B-1----:R-:W-:Y:S05]  /*aca0*/  @!P0 BRA `(.L_x_212) ;  /* 0xfffffffc00f08947 */ /* 0x002fea000383ffff */
[----:B------:R-:W-:Y:S05]  /*acb0*/  BRA `(.L_x_252) ;  /* 0xffffffe800107947 */ /* 0x000fea000383ffff */
.L_x_216:
[----:B------:R-:W-:Y:S01]  /*acc0*/  BSSY B1, `(.L_x_253) ;  /* 0x0000006000017945 */ /* 0x000fe20003800000 */
[----:B------:R-:W-:-:S07]  /*acd0*/  MOV R15, 0xffffffff ;  /* 0xffffffff000f7802 */ /* 0x000fce0000000f00 */
[----:B------:R-:W-:Y:S05]  /*ace0*/  WARPSYNC.COLLECTIVE R15, `(.L_x_254) ;  /* 0x000000000f0c7348 */ /* 0x000fea0003c00000 */
[----:B------:R-:W-:Y:S02]  /*acf0*/  ELECT P6, UR62, PT ;  /* 0x00000000003e782f */ /* 0x000fe400038c0000 */
[----:B------:R-:W-:Y:S01]  /*ad00*/  MOV R14, UR62 ;  /* 0x0000003e000e7c02 */ /* 0x000fe20008000f00 */
[----:B------:R-:W-:Y:S10]  /*ad10*/  ENDCOLLECTIVE ;  /* 0x000000000000791b */ /* 0x000ff40003800000 */
.L_x_254:
[----:B------:R-:W-:Y:S05]  /*ad20*/  BSYNC B1 ;  /* 0x0000000000017941 */ /* 0x000fea0003800000 */
.L_x_253:
[----:B------:R-:W-:Y:S05]  /*ad30*/  BRA `(.L_x_255) ;  /* 0xffffffe800887947 */ /* 0x000fea000383ffff */
.L_x_219:
[----:B--2---:R2:W3:Y:S02]  /*ad40*/  SYNCS.PHASECHK.TRANS64.TRYWAIT P1, [R20+URZ+0x20], R7 ;  /* 0x00002007140075a7 */ /* 0x0044e4000802017f */
[----:B---3--:R-:W-:Y:S05]  /*ad50*/  @!P1 NANOSLEEP.SYNCS 0x989680 ;  /* 0x009896800000995d */ /* 0x008fea0003900000 */
[----:B------:R-:W3:Y:S02]  /*ad60*/  @!P1 SYNCS.PHASECHK.TRANS64 P1, [R20+URZ+0x20], R7 ;  /* 0x00002007140095a7 */ /* 0x000ee4000802007f */
[----:B---3--:R-:W-:Y:S05]  /*ad70*/  @!P1 BRA `(.L_x_219) ;  /* 0xfffffffc00f09947 */ /* 0x008fea000383ffff */
[----:B------:R-:W-:Y:S05]  /*ad80*/  BRA `(.L_x_256) ;  /* 0xffffffe800bc7947 */ /* 0x000fea000383ffff */
.L_x_228:
[----:B------:R-:W-:Y:S01]  /*ad90*/  BSSY B0, `(.L_x_257) ;  /* 0x0000006000007945 */ /* 0x000fe20003800000 */
[----:B------:R-:W-:-:S07]  /*ada0*/  IMAD.MOV.U32 R15, RZ, RZ, -0x1 ;  /* 0xffffffffff0f7424 */ /* 0x000fce00078e00ff */
[----:B------:R-:W-:Y:S05]  /*adb0*/  WARPSYNC.COLLECTIVE R15, `(.L_x_258) ;  /* 0x000000000f0c7348 */ /* 0x000fea0003c00000 */
[----:B------:R-:W-:Y:S02]  /*adc0*/  ELECT P6, UR62, PT ;  /* 0x00000000003e782f */ /* 0x000fe400038c0000 */
[----:B------:R-:W-:Y:S01]  /*add0*/  MOV R14, UR62 ;  /* 0x0000003e000e7c02 */ /* 0x000fe20008000f00 */
[----:B------:R-:W-:Y:S10]  /*ade0*/  ENDCOLLECTIVE ;  /* 0x000000000000791b */ /* 0x000ff40003800000 */
.L_x_258:
[----:B------:R-:W-:Y:S05]  /*adf0*/  BSYNC B0 ;  /* 0x0000000000007941 */ /* 0x000fea0003800000 */
.L_x_257:
[----:B------:R-:W-:Y:S05]  /*ae00*/  BRA `(.L_x_259) ;  /* 0xfffffff400187947 */ /* 0x000fea000383ffff */
.L_x_230:
[----:B-1----:R1:W2:Y:S02]  /*ae10*/  SYNCS.PHASECHK.TRANS64.TRYWAIT P0, [R7+URZ], R4 ;  /* 0x00000004070075a7 */ /* 0x0022a4000800017f */
[----:B--2---:R-:W-:Y:S05]  /*ae20*/  @!P0 NANOSLEEP.SYNCS 0x989680 ;  /* 0x009896800000895d */ /* 0x004fea0003900000 */
[----:B------:R-:W2:Y:S02]  /*ae30*/  @!P0 SYNCS.PHASECHK.TRANS64 P0, [R7+URZ], R4 ;  /* 0x00000004070085a7 */ /* 0x000ea4000800007f */
[----:B--2---:R-:W-:Y:S05]  /*ae40*/  @!P0 BRA `(.L_x_230) ;  /* 0xfffffffc00f08947 */ /* 0x004fea000383ffff */
[----:B------:R-:W-:Y:S05]  /*ae50*/  BRA `(.L_x_260) ;  /* 0xfffffff400547947 */ /* 0x000fea000383ffff */
.L_x_231:
[----:B-1----:R1:W2:Y:S02]  /*ae60*/  SYNCS.PHASECHK.TRANS64.TRYWAIT P0, [R6+URZ], R3 ;  /* 0x00000003060075a7 */ /* 0x0022a4000800017f */
[----:B--2---:R-:W-:Y:S05]  /*ae70*/  @!P0 NANOSLEEP.SYNCS 0x989680 ;  /* 0x009896800000895d */ /* 0x004fea0003900000 */
[----:B------:R-:W2:Y:S02]  /*ae80*/  @!P0 SYNCS.PHASECHK.TRANS64 P0, [R6+URZ], R3 ;  /* 0x00000003060085a7 */ /* 0x000ea4000800007f */
[----:B--2---:R-:W-:Y:S05]  /*ae90*/  @!P0 BRA `(.L_x_231) ;  /* 0xfffffffc00f08947 */ /* 0x004fea000383ffff */
[----:B------:R-:W-:Y:S05]  /*aea0*/  BRA `(.L_x_261) ;  /* 0xfffffff400647947 */ /* 0x000fea000383ffff */
.L_x_232:
[----:B--2---:R2:W3:Y:S02]  /*aeb0*/  SYNCS.PHASECHK.TRANS64.TRYWAIT P0, [R7+URZ], R4 ;  /* 0x00000004070075a7 */ /* 0x0044e4000800017f */
[----:B---3--:R-:W-:Y:S05]  /*aec0*/  @!P0 NANOSLEEP.SYNCS 0x989680 ;  /* 0x009896800000895d */ /* 0x008fea0003900000 */
[----:B------:R-:W3:Y:S02]  /*aed0*/  @!P0 SYNCS.PHASECHK.TRANS64 P0, [R7+URZ], R4 ;  /* 0x00000004070085a7 */ /* 0x000ee4000800007f */
[----:B---3--:R-:W-:Y:S05]  /*aee0*/  @!P0 BRA `(.L_x_232) ;  /* 0xfffffffc00f08947 */ /* 0x008fea000383ffff */
[----:B------:R-:W-:Y:S05]  /*aef0*/  BRA `(.L_x_262) ;  /* 0xfffffff4006c7947 */ /* 0x000fea000383ffff */
.L_x_263:
[----:B------:R-:W-:-:S00]  /*af00*/  BRA `(.L_x_263) ;  /* 0xfffffffc00fc7947 */ /* 0x000fc0000383ffff */
[----:B------:R-:W-:-:S00]  /*af10*/  NOP ;  /* 0x0000000000007918 */ /* 0x000fc00000000000 */
        /* <DEDUP_REMOVED lines=14> */
.L_x_264:


//--------------------- .nv.global.init           --------------------------
	.section	.nv.global.init,"aw",@progbits
.nv.global.init:
	.type		$str$22,@object
	.size		$str$22,($str$26 - $str$22)
$str$22:
        /*0000*/ 	.byte	0x6b, 0x5f, 0x74, 0x69, 0x6c, 0x65, 0x5f, 0x63, 0x6f, 0x75, 0x6e, 0x74, 0x20, 0x3e, 0x3d, 0x20
        /*0010*/ 	.byte	0x31, 0x00
	.type		$str$26,@object
	.size		$str$26,($str$27 - $str$26)
$str$26:
        /*0012*/ 	.byte	0x28, 0x61, 0x64, 0x64, 0x72, 0x65, 0x73, 0x73, 0x20, 0x26, 0x20, 0x6d, 0x61, 0x73, 0x6b, 0x29
        /*0022*/ 	.byte	0x20, 0x3d, 0x3d, 0x20, 0x30, 0x00
	.type		$str$27,@object
	.size		$str$27,($str$23 - $str$27)
$str$27:
        /*0028*/ 	.byte	0x2f, 0x74, 0x6d, 0x70, 0x2f, 0x63, 0x75, 0x74, 0x6c, 0x61, 0x73, 0x73, 0x5f, 0x73, 0x77, 0x65
        /*0038*/ 	.byte	0x65, 0x70, 0x5f, 0x73, 0x72, 0x63, 0x2f, 0x69, 0x6e, 0x63, 0x6c, 0x75, 0x64, 0x65, 0x2f, 0x63
        /*0048*/ 	.byte	0x75, 0x74, 0x65, 0x2f, 0x70, 0x6f, 0x69, 0x6e, 0x74, 0x65, 0x72, 0x5f, 0x66, 0x6c, 0x61, 0x67
        /*0058*/ 	.byte	0x67, 0x65, 0x64, 0x2e, 0x68, 0x70, 0x70, 0x00
	.type		$str$23,@object
	.size		$str$23,(__unnamed_2 - $str$23)
$str$23:
        /*0060*/ 	.byte	0x2f, 0x74, 0x6d, 0x70, 0x2f, 0x63, 0x75, 0x74, 0x6c, 0x61, 0x73, 0x73, 0x5f, 0x73, 0x77, 0x65
        /*0070*/ 	.byte	0x65, 0x70, 0x5f, 0x73, 0x72, 0x63, 0x2f, 0x69, 0x6e, 0x63, 0x6c, 0x75, 0x64, 0x65, 0x2f, 0x63
        /*0080*/ 	.byte	0x75, 0x74, 0x6c, 0x61, 0x73, 0x73, 0x2f, 0x67, 0x65, 0x6d, 0x6d, 0x2f, 0x63, 0x6f, 0x6c, 0x6c
        /*0090*/ 	.byte	0x65, 0x63, 0x74, 0x69, 0x76, 0x65, 0x2f, 0x73, 0x6d, 0x39, 0x30, 0x5f, 0x6d, 0x6d, 0x61, 0x5f
        /*00a0*/ 	.byte	0x74, 0x6d, 0x61, 0x5f, 0x67, 0x6d, 0x6d, 0x61, 0x5f, 0x73, 0x73, 0x5f, 0x77, 0x61, 0x72, 0x70
        /*00b0*/ 	.byte	0x73, 0x70, 0x65, 0x63, 0x69, 0x61, 0x6c, 0x69, 0x7a, 0x65, 0x64, 0x2e, 0x68, 0x70, 0x70, 0x00
	.type		__unnamed_2,@object
	.size		__unnamed_2,(__unnamed_1 - __unnamed_2)
__unnamed_2:
        /*00c0*/ 	.byte	0x61, 0x75, 0x74, 0x6f, 0x20, 0x63, 0x75, 0x74, 0x65, 0x3a, 0x3a, 0x61, 0x73, 0x5f, 0x70, 0x6f
        /* <DEDUP_REMOVED lines=27> */
        /*0280*/ 	.byte	0x3c, 0x34, 0x30, 0x39, 0x36, 0x3e, 0x3e, 0x3e, 0x3e, 0x3e, 0x5d, 0x00
	.type		__unnamed_1,@object
	.size		__unnamed_1,(.L_0 - __unnamed_1)
__unnamed_1:
        /* <DEDUP_REMOVED lines=181> */
        /*0ddc*/ 	.byte	0x74, 0x69, 0x74, 0x79, 0x5d, 0x00
.L_0:


//--------------------- .nv.shared._ZN7cutlass13device_kernelINS_4gemm6kernel13GemmUniversalIN4cute5tupleIJiiiiEEENS1_10collective13CollectiveMmaINS1_34MainloopSm90TmaGmmaWarpSpecializedILi4ENS5_IJNS4_1CILi1EEESB_SB_EEENS1_35KernelTmaWarpSpecializedCooperativeEEENS5_IJNSA_ILi128EEENSA_ILi256EEENSA_ILi64EEEEEENS_10bfloat16_tENS5_IJlSB_lEEESJ_SK_NS4_8TiledMMAINS4_8MMA_AtomIJNS4_4SM904GMMA28MMA_64x256x16_F32BF16BF16_SSILNSO_5MajorE0ELSQ_0ELNSO_7ScaleInE1ELSR_1EEEEEENS4_6LayoutINS5_IJNSA_ILi2EEESB_SB_EEENS5_IJSB_NSA_ILi0EEESX_EEEEENS5_IJNS4_10UnderscoreES10_S10_EEEEENS4_13SM90_TMA_LOADENS4_14ComposedLayoutINS4_7SwizzleILi3ELi4ELi3EEENS4_18smem_ptr_flag_bitsILi16EEENSU_INS5_IJNSA_ILi8EEESH_EEENS5_IJSH_SB_EEEEEEEvNS4_8identityES13_S1D_vS1E_EENS_8epilogue10collective18CollectiveEpilogueINS1G_22Sm90TmaWarpSpecializedILi4ELi2ELi16ELb1ELb0EEEJSI_NS5_IJSF_NSA_ILi32EEEEEESJ_SK_SJ_SK_NS1G_6fusion15FusionCallbacksIS1K_NS1N_17LinCombPerRowBiasISJ_fSJ_SJ_fLi8ELNS_15FloatRoundStyleE2EEESI_S1M_JEEES13_NS14_INS15_ILi2ELi4ELi3EEES18_NSU_INS5_IJS19_S1L_EEENS5_IJS1L_SB_EEEEEEENS4_17SM75_U32x4_LDSM_NENS4_14SM90_TMA_STOREES1X_NS4_17SM90_U32x4_STSM_NENS4_9Copy_AtomIJS20_NS_6half_tEEEEvEEEvvEEEEvNT_6ParamsE --------------------------
	.section	.nv.shared._ZN7cutlass13device_kernelINS_4gemm6kernel13GemmUniversalIN4cute5tupleIJiiiiEEENS1_10collective13CollectiveMmaINS1_34MainloopSm90TmaGmmaWarpSpecializedILi4ENS5_IJNS4_1CILi1EEESB_SB_EEENS1_35KernelTmaWarpSpecializedCooperativeEEENS5_IJNSA_ILi128EEENSA_ILi256EEENSA_ILi64EEEEEENS_10bfloat16_tENS5_IJlSB_lEEESJ_SK_NS4_8TiledMMAINS4_8MMA_AtomIJNS4_4SM904GMMA28MMA_64x256x16_F32BF16BF16_SSILNSO_5MajorE0ELSQ_0ELNSO_7ScaleInE1ELSR_1EEEEEENS4_6LayoutINS5_IJNSA_ILi2EEESB_SB_EEENS5_IJSB_NSA_ILi0EEESX_EEEEENS5_IJNS4_10UnderscoreES10_S10_EEEEENS4_13SM90_TMA_LOADENS4_14ComposedLayoutINS4_7SwizzleILi3ELi4ELi3EEENS4_18smem_ptr_flag_bitsILi16EEENSU_INS5_IJNSA_ILi8EEESH_EEENS5_IJSH_SB_EEEEEEEvNS4_8identityES13_S1D_vS1E_EENS_8epilogue10collective18CollectiveEpilogueINS1G_22Sm90TmaWarpSpecializedILi4ELi2ELi16ELb1ELb0EEEJSI_NS5_IJSF_NSA_ILi32EEEEEESJ_SK_SJ_SK_NS1G_6fusion15FusionCallbacksIS1K_NS1N_17LinCombPerRowBiasISJ_fSJ_SJ_fLi8ELNS_15FloatRoundStyleE2EEESI_S1M_JEEES13_NS14_INS15_ILi2ELi4ELi3EEES18_NSU_INS5_IJS19_S1L_EEENS5_IJS1L_SB_EEEEEEENS4_17SM75_U32x4_LDSM_NENS4_14SM90_TMA_STOREES1X_NS4_17SM90_U32x4_STSM_NENS4_9Copy_AtomIJS20_NS_6half_tEEEEvEEEvvEEEEvNT_6ParamsE,"aw",@nobits
	.sectionflags	@""
	.align	16
	.zero		1024


//--------------------- .nv.shared.reserved.0     --------------------------
	.section	.nv.shared.reserved.0,"aw",@nobits
	.weak		__nv_reservedSMEM_offset_0_alias
	.size		__nv_reservedSMEM_offset_0_alias, 0, 0
	.other		__nv_reservedSMEM_offset_0_alias,@"STO_CUDA_RESERVED_SHARED STV_DEFAULT"
__nv_reservedSMEM_offset_0_alias:
	.zero		0


//--------------------- .nv.global                --------------------------
	.section	.nv.global,"aw",@nobits
.nv.global:
	.type		_ZN39_INTERNAL_414d84ff_4_k_cu_08592520_32844cute1_E,@object
	.size		_ZN39_INTERNAL_414d84ff_4_k_cu_08592520_32844cute1_E,(_ZN39_INTERNAL_414d84ff_4_k_cu_08592520_32844cuda3std3__45__cpo6cbeginE - _ZN39_INTERNAL_414d84ff_4_k_cu_08592520_32844cute1_E)
_ZN39_INTERNAL_414d84ff_4_k_cu_08592520_32844cute1_E:
	.zero		1
	.type		_ZN39_INTERNAL_414d84ff_4_k_cu_08592520_32844cuda3std3__45__cpo6cbeginE,@object
	.size		_ZN39_INTERNAL_414d84ff_4_k_cu_08592520_32844cuda3std3__45__cpo6cbeginE,(_ZN39_INTERNAL_414d84ff_4_k_cu_08592520_32844cuda3std3__48in_placeE - _ZN39_INTERNAL_414d84ff_4_k_cu_08592520_32844cuda3std3__45__cpo6cbeginE)
_ZN39_INTERNAL_414d84ff_4_k_cu_08592520_32844cuda3std3__45__cpo6cbeginE:
	.zero		1
	.type		_ZN39_INTERNAL_414d84ff_4_k_cu_08592520_32844cuda3std3__48in_placeE,@object
	.size		_ZN39_INTERNAL_414d84ff_4_k_cu_08592520_32844cuda3std3__48in_placeE,(_ZN39_INTERNAL_414d84ff_4_k_cu_08592520_32844cuda3std6ranges3__45__cpo9iter_moveE - _ZN39_INTERNAL_414d84ff_4_k_cu_08592520_32844cuda3std3__48in_placeE)
_ZN39_INTERNAL_414d84ff_4_k_cu_08592520_32844cuda3std3__48in_placeE:
	.zero		1
	.type		_ZN39_INTERNAL_414d84ff_4_k_cu_08592520_32844cuda3std6ranges3__45__cpo9iter_moveE,@object
	.size		_ZN39_INTERNAL_414d84ff_4_k_cu_08592520_32844cuda3std6ranges3__45__cpo9iter_moveE,(_ZN39_INTERNAL_414d84ff_4_k_cu_08592520_32844cuda3std3__45__cpo5beginE - _ZN39_INTERNAL_414d84ff_4_k_cu_08592520_32844cuda3std6ranges3__45__cpo9iter_moveE)
_ZN39_INTERNAL_414d84ff_4_k_cu_08592520_32844cuda3std6ranges3__45__cpo9iter_moveE:
	.zero		1
	.type		_ZN39_INTERNAL_414d84ff_4_k_cu_08592520_32844cuda3std3__45__cpo5beginE,@object
	.size		_ZN39_INTERNAL_414d84ff_4_k_cu_08592520_32844cuda3std3__45__cpo5beginE,(_ZN39_INTERNAL_414d84ff_4_k_cu_08592520_32844cuda3std3__441_GLOBAL__N__414d84ff_4_k_cu_08592520_32846ignoreE - _ZN39_INTERNAL_414d84ff_4_k_cu_08592520_32844cuda3std3__45__cpo5beginE)
_ZN39_INTERNAL_414d84ff_4_k_cu_08592520_32844cuda3std3__45__cpo5beginE:
	.zero		1
	.type		_ZN39_INTERNAL_414d84ff_4_k_cu_08592520_32844cuda3std3__441_GLOBAL__N__414d84ff_4_k_cu_08592520_32846ignoreE,@object
	.size		_ZN39_INTERNAL_414d84ff_4_k_cu_08592520_32844cuda3std3__441_GLOBAL__N__414d84ff_4_k_cu_08592520_32846ignoreE,(_ZN39_INTERNAL_414d84ff_4_k_cu_08592520_32844cute7productE - _ZN39_INTERNAL_414d84ff_4_k_cu_08592520_32844cuda3std3__441_GLOBAL__N__414d84ff_4_k_cu_08592520_32846ignoreE)
_ZN39_INTERNAL_414d84ff_4_k_cu_08592520_32844cuda3std3__441_GLOBAL__N__414d84ff_4_k_cu_08592520_32846ignoreE:
	.zero		1
	.type		_ZN39_INTERNAL_414d84ff_4_k_cu_08592520_32844cute7productE,@object
	.size		_ZN39_INTERNAL_414d84ff_4_k_cu_08592520_32844cute7productE,(_ZN39_INTERNAL_414d84ff_4_k_cu_08592520_32844cuda3std3__45__cpo3endE - _ZN39_INTERNAL_414d84ff_4_k_cu_08592520_32844cute7productE)
_ZN39_INTERNAL_414d84ff_4_k_cu_08592520_32844cute7productE:
	.zero		1
	.type		_ZN39_INTERNAL_414d84ff_4_k_cu_08592520_32844cuda3std3__45__cpo3endE,@object
	.size		_ZN39_INTERNAL_414d84ff_4_k_cu_08592520_32844cuda3std3__45__cpo3endE,(_ZN39_INTERNAL_414d84ff_4_k_cu_08592520_32844cuda3std3__419piecewise_constructE - _ZN39_INTERNAL_414d84ff_4_k_cu_08592520_32844cuda3std3__45__cpo3endE)
_ZN39_INTERNAL_414d84ff_4_k_cu_08592520_32844cuda3std3__45__cpo3endE:
	.zero		1
	.type		_ZN39_INTERNAL_414d84ff_4_k_cu_08592520_32844cuda3std3__419piecewise_constructE,@object
	.size		_ZN39_INTERNAL_414d84ff_4_k_cu_08592520_32844cuda3std3__419piecewise_constructE,(_ZN39_INTERNAL_414d84ff_4_k_cu_08592520_32844cuda3std3__45__cpo4cendE - _ZN39_INTERNAL_414d84ff_4_k_cu_08592520_32844cuda3std3__419piecewise_constructE)
_ZN39_INTERNAL_414d84ff_4_k_cu_08592520_32844cuda3std3__419piecewise_constructE:
	.zero		1
	.type		_ZN39_INTERNAL_414d84ff_4_k_cu_08592520_32844cuda3std3__45__cpo4cendE,@object
	.size		_ZN39_INTERNAL_414d84ff_4_k_cu_08592520_32844cuda3std3__45__cpo4cendE,(_ZN39_INTERNAL_414d84ff_4_k_cu_08592520_32844cuda3std6ranges3__45__cpo4swapE - _ZN39_INTERNAL_414d84ff_4_k_cu_08592520_32844cuda3std3__45__cpo4cendE)
_ZN39_INTERNAL_414d84ff_4_k_cu_08592520_32844cuda3std3__45__cpo4cendE:
	.zero		1
	.type		_ZN39_INTERNAL_414d84ff_4_k_cu_08592520_32844cuda3std6ranges3__45__cpo4swapE,@object
	.size		_ZN39_INTERNAL_414d84ff_4_k_cu_08592520_32844cuda3std6ranges3__45__cpo4swapE,(.L_9 - _ZN39_INTERNAL_414d84ff_4_k_cu_08592520_32844cuda3std6ranges3__45__cpo4swapE)
_ZN39_INTERNAL_414d84ff_4_k_cu_08592520_32844cuda3std6ranges3__45__cpo4swapE:
	.zero		1
.L_9:


//--------------------- .nv.constant0._ZN7cutlass13device_kernelINS_4gemm6kernel13GemmUniversalIN4cute5tupleIJiiiiEEENS1_10collective13CollectiveMmaINS1_34MainloopSm90TmaGmmaWarpSpecializedILi4ENS5_IJNS4_1CILi1EEESB_SB_EEENS1_35KernelTmaWarpSpecializedCooperativeEEENS5_IJNSA_ILi128EEENSA_ILi256EEENSA_ILi64EEEEEENS_10bfloat16_tENS5_IJlSB_lEEESJ_SK_NS4_8TiledMMAINS4_8MMA_AtomIJNS4_4SM904GMMA28MMA_64x256x16_F32BF16BF16_SSILNSO_5MajorE0ELSQ_0ELNSO_7ScaleInE1ELSR_1EEEEEENS4_6LayoutINS5_IJNSA_ILi2EEESB_SB_EEENS5_IJSB_NSA_ILi0EEESX_EEEEENS5_IJNS4_10UnderscoreES10_S10_EEEEENS4_13SM90_TMA_LOADENS4_14ComposedLayoutINS4_7SwizzleILi3ELi4ELi3EEENS4_18smem_ptr_flag_bitsILi16EEENSU_INS5_IJNSA_ILi8EEESH_EEENS5_IJSH_SB_EEEEEEEvNS4_8identityES13_S1D_vS1E_EENS_8epilogue10collective18CollectiveEpilogueINS1G_22Sm90TmaWarpSpecializedILi4ELi2ELi16ELb1ELb0EEEJSI_NS5_IJSF_NSA_ILi32EEEEEESJ_SK_SJ_SK_NS1G_6fusion15FusionCallbacksIS1K_NS1N_17LinCombPerRowBiasISJ_fSJ_SJ_fLi8ELNS_15FloatRoundStyleE2EEESI_S1M_JEEES13_NS14_INS15_ILi2ELi4ELi3EEES18_NSU_INS5_IJS19_S1L_EEENS5_IJS1L_SB_EEEEEEENS4_17SM75_U32x4_LDSM_NENS4_14SM90_TMA_STOREES1X_NS4_17SM90_U32x4_STSM_NENS4_9Copy_AtomIJS20_NS_6half_tEEEEvEEEvvEEEEvNT_6ParamsE --------------------------
	.section	.nv.constant0._ZN7cutlass13device_kernelINS_4gemm6kernel13GemmUniversalIN4cute5tupleIJiiiiEEENS1_10collective13CollectiveMmaINS1_34MainloopSm90TmaGmmaWarpSpecializedILi4ENS5_IJNS4_1CILi1EEESB_SB_EEENS1_35KernelTmaWarpSpecializedCooperativeEEENS5_IJNSA_ILi128EEENSA_ILi256EEENSA_ILi64EEEEEENS_10bfloat16_tENS5_IJlSB_lEEESJ_SK_NS4_8TiledMMAINS4_8MMA_AtomIJNS4_4SM904GMMA28MMA_64x256x16_F32BF16BF16_SSILNSO_5MajorE0ELSQ_0ELNSO_7ScaleInE1ELSR_1EEEEEENS4_6LayoutINS5_IJNSA_ILi2EEESB_SB_EEENS5_IJSB_NSA_ILi0EEESX_EEEEENS5_IJNS4_10UnderscoreES10_S10_EEEEENS4_13SM90_TMA_LOADENS4_14ComposedLayoutINS4_7SwizzleILi3ELi4ELi3EEENS4_18smem_ptr_flag_bitsILi16EEENSU_INS5_IJNSA_ILi8EEESH_EEENS5_IJSH_SB_EEEEEEEvNS4_8identityES13_S1D_vS1E_EENS_8epilogue10collective18CollectiveEpilogueINS1G_22Sm90TmaWarpSpecializedILi4ELi2ELi16ELb1ELb0EEEJSI_NS5_IJSF_NSA_ILi32EEEEEESJ_SK_SJ_SK_NS1G_6fusion15FusionCallbacksIS1K_NS1N_17LinCombPerRowBiasISJ_fSJ_SJ_fLi8ELNS_15FloatRoundStyleE2EEESI_S1M_JEEES13_NS14_INS15_ILi2ELi4ELi3EEES18_NSU_INS5_IJS19_S1L_EEENS5_IJS1L_SB_EEEEEEENS4_17SM75_U32x4_LDSM_NENS4_14SM90_TMA_STOREES1X_NS4_17SM90_U32x4_STSM_NENS4_9Copy_AtomIJS20_NS_6half_tEEEEvEEEvvEEEEvNT_6ParamsE,"a",@progbits
	.sectionflags	@""
	.align	4
.nv.constant0._ZN7cutlass13device_kernelINS_4gemm6kernel13GemmUniversalIN4cute5tupleIJiiiiEEENS1_10collective13CollectiveMmaINS1_34MainloopSm90TmaGmmaWarpSpecializedILi4ENS5_IJNS4_1CILi1EEESB_SB_EEENS1_35KernelTmaWarpSpecializedCooperativeEEENS5_IJNSA_ILi128EEENSA_ILi256EEENSA_ILi64EEEEEENS_10bfloat16_tENS5_IJlSB_lEEESJ_SK_NS4_8TiledMMAINS4_8MMA_AtomIJNS4_4SM904GMMA28MMA_64x256x16_F32BF16BF16_SSILNSO_5MajorE0ELSQ_0ELNSO_7ScaleInE1ELSR_1EEEEEENS4_6LayoutINS5_IJNSA_ILi2EEESB_SB_EEENS5_IJSB_NSA_ILi0EEESX_EEEEENS5_IJNS4_10UnderscoreES10_S10_EEEEENS4_13SM90_TMA_LOADENS4_14ComposedLayoutINS4_7SwizzleILi3ELi4ELi3EEENS4_18smem_ptr_flag_bitsILi16EEENSU_INS5_IJNSA_ILi8EEESH_EEENS5_IJSH_SB_EEEEEEEvNS4_8identityES13_S1D_vS1E_EENS_8epilogue10collective18CollectiveEpilogueINS1G_22Sm90TmaWarpSpecializedILi4ELi2ELi16ELb1ELb0EEEJSI_NS5_IJSF_NSA_ILi32EEEEEESJ_SK_SJ_SK_NS1G_6fusion15FusionCallbacksIS1K_NS1N_17LinCombPerRowBiasISJ_fSJ_SJ_fLi8ELNS_15FloatRoundStyleE2EEESI_S1M_JEEES13_NS14_INS15_ILi2ELi4ELi3EEES18_NSU_INS5_IJS19_S1L_EEENS5_IJS1L_SB_EEEEEEENS4_17SM75_U32x4_LDSM_NENS4_14SM90_TMA_STOREES1X_NS4_17SM90_U32x4_STSM_NENS4_9Copy_AtomIJS20_NS_6half_tEEEEvEEEvvEEEEvNT_6ParamsE:
	.zero		2432


//--------------------- SYMBOLS --------------------------

	.type		.nv.reservedSmem.offset0,@object
	.size		.nv.reservedSmem.offset0,0x4
	.type		__assertfail,@function
